	.target	sm_90a

	.elftype	@"ET_EXEC"


//--------------------- .note.nv.tkinfo           --------------------------
	.section	.note.nv.tkinfo,"",@"SHT_NOTE"
	.sectionflags	@"SHF_NOTE_NV_TKINFO"
	.tkinfo
        /*0018*/ 	.word	0x00000002
        /*0030*/ 	.string	""
        /*0030*/ 	.string	"ptxas"
        /*0030*/ 	.string	"Cuda compilation tools, release 13.0, V13.0.88"
        /*0030*/ 	.string	"Build cuda_13.0.r13.0/compiler.36424714_0"
        /*0030*/ 	.string	"-arch sm_90a -m 64 "



//--------------------- .note.nv.cuinfo           --------------------------
	.section	.note.nv.cuinfo,"",@"SHT_NOTE"
	.sectionflags	@"SHF_NOTE_NV_CUINFO"
        /*0018*/ 	.short	0x0002
        /*001a*/ 	.short	0x005a
        /*001c*/ 	.short	0x0082
	.zero		2


//--------------------- .nv.info                  --------------------------
	.section	.nv.info,"",@"SHT_CUDA_INFO"
	.align	4


	//----- nvinfo : EIATTR_REGCOUNT
	.align		4
        /*0000*/ 	.byte	0x04, 0x2f
        /*0002*/ 	.short	(.L_15 - .L_14)
	.align		4
.L_14:
        /*0004*/ 	.word	index@(_ZN7cutlass13device_kernelINS_4gemm6kernel13GemmUniversalIN4cute5tupleIJiiiiEEENS1_10collective13CollectiveMmaINS1_34MainloopSm90TmaGmmaWarpSpecializedILi12ENS5_IJNS4_1CILi2EEENSA_ILi1EEESC_EEENS1_35KernelTmaWarpSpecializedCooperativeEEENS5_IJNSA_ILi256EEENSA_ILi32EEENSA_ILi64EEEEEEaNS5_IJlSC_lEEEaSK_NS4_8TiledMMAINS4_8MMA_AtomIJNS4_4SM904GMMA26MMA_64x32x32_S32S8S8_SS_TNEEEENS4_6LayoutISD_NS5_IJSC_NSA_ILi0EEESS_EEEEENS5_IJNS4_10UnderscoreESV_SV_EEEEENS4_13SM90_TMA_LOADENS4_14ComposedLayoutINS4_7SwizzleILi2ELi4ELi3EEENS4_18smem_ptr_flag_bitsILi8EEENSR_INS5_IJNSA_ILi8EEESI_EEENS5_IJSI_SC_EEEEEEEvNS4_8identityENS4_23SM90_TMA_LOAD_MULTICASTES18_vS19_EENS_8epilogue10collective6detail29Sm90TmaWarpSpecializedAdapterINS1D_15DefaultEpilogueIaSK_SK_NS1C_6thread17LinearCombinationIaLi1EiiLNS1H_9ScaleType4KindE0ELNS_15FloatRoundStyleE2EaEENS1_15EpilogueDefaultEEEEEvvEEEEvNT_6ParamsE)
        /*0008*/ 	.word	0x000000a8


	//----- nvinfo : EIATTR_FRAME_SIZE
	.align		4
.L_15:
        /*000c*/ 	.byte	0x04, 0x11
        /*000e*/ 	.short	(.L_17 - .L_16)
	.align		4
.L_16:
        /*0010*/ 	.word	index@(_ZN7cutlass13device_kernelINS_4gemm6kernel13GemmUniversalIN4cute5tupleIJiiiiEEENS1_10collective13CollectiveMmaINS1_34MainloopSm90TmaGmmaWarpSpecializedILi12ENS5_IJNS4_1CILi2EEENSA_ILi1EEESC_EEENS1_35KernelTmaWarpSpecializedCooperativeEEENS5_IJNSA_ILi256EEENSA_ILi32EEENSA_ILi64EEEEEEaNS5_IJlSC_lEEEaSK_NS4_8TiledMMAINS4_8MMA_AtomIJNS4_4SM904GMMA26MMA_64x32x32_S32S8S8_SS_TNEEEENS4_6LayoutISD_NS5_IJSC_NSA_ILi0EEESS_EEEEENS5_IJNS4_10UnderscoreESV_SV_EEEEENS4_13SM90_TMA_LOADENS4_14ComposedLayoutINS4_7SwizzleILi2ELi4ELi3EEENS4_18smem_ptr_flag_bitsILi8EEENSR_INS5_IJNSA_ILi8EEESI_EEENS5_IJSI_SC_EEEEEEEvNS4_8identityENS4_23SM90_TMA_LOAD_MULTICASTES18_vS19_EENS_8epilogue10collective6detail29Sm90TmaWarpSpecializedAdapterINS1D_15DefaultEpilogueIaSK_SK_NS1C_6thread17LinearCombinationIaLi1EiiLNS1H_9ScaleType4KindE0ELNS_15FloatRoundStyleE2EaEENS1_15EpilogueDefaultEEEEEvvEEEEvNT_6ParamsE)
        /*0014*/ 	.word	0x00000000


	//----- nvinfo : EIATTR_MIN_STACK_SIZE
	.align		4
.L_17:
        /*0018*/ 	.byte	0x04, 0x12
        /*001a*/ 	.short	(.L_19 - .L_18)
	.align		4
.L_18:
        /*001c*/ 	.word	index@(_ZN7cutlass13device_kernelINS_4gemm6kernel13GemmUniversalIN4cute5tupleIJiiiiEEENS1_10collective13CollectiveMmaINS1_34MainloopSm90TmaGmmaWarpSpecializedILi12ENS5_IJNS4_1CILi2EEENSA_ILi1EEESC_EEENS1_35KernelTmaWarpSpecializedCooperativeEEENS5_IJNSA_ILi256EEENSA_ILi32EEENSA_ILi64EEEEEEaNS5_IJlSC_lEEEaSK_NS4_8TiledMMAINS4_8MMA_AtomIJNS4_4SM904GMMA26MMA_64x32x32_S32S8S8_SS_TNEEEENS4_6LayoutISD_NS5_IJSC_NSA_ILi0EEESS_EEEEENS5_IJNS4_10UnderscoreESV_SV_EEEEENS4_13SM90_TMA_LOADENS4_14ComposedLayoutINS4_7SwizzleILi2ELi4ELi3EEENS4_18smem_ptr_flag_bitsILi8EEENSR_INS5_IJNSA_ILi8EEESI_EEENS5_IJSI_SC_EEEEEEEvNS4_8identityENS4_23SM90_TMA_LOAD_MULTICASTES18_vS19_EENS_8epilogue10collective6detail29Sm90TmaWarpSpecializedAdapterINS1D_15DefaultEpilogueIaSK_SK_NS1C_6thread17LinearCombinationIaLi1EiiLNS1H_9ScaleType4KindE0ELNS_15FloatRoundStyleE2EaEENS1_15EpilogueDefaultEEEEEvvEEEEvNT_6ParamsE)
        /*0020*/ 	.word	0x00000000
.L_19:


//--------------------- .nv.compat                --------------------------
	.section	.nv.compat,"",@"SHT_CUDA_COMPAT_INFO"
	.align	4
        /*0000*/ 	.byte	0x02, 0x09, 0x01, 0x00, 0x02, 0x02, 0x04, 0x00, 0x02, 0x05, 0x05, 0x00, 0x03, 0x07, 0x01, 0x01
        /*0010*/ 	.byte	0x02, 0x03, 0x01, 0x00, 0x02, 0x06, 0x01, 0x00, 0x04, 0x0b, 0x08, 0x00, 0x00, 0x00, 0x00, 0x00
        /*0020*/ 	.byte	0x00, 0x00, 0x00, 0x00


//--------------------- .nv.info._ZN7cutlass13device_kernelINS_4gemm6kernel13GemmUniversalIN4cute5tupleIJiiiiEEENS1_10collective13CollectiveMmaINS1_34MainloopSm90TmaGmmaWarpSpecializedILi12ENS5_IJNS4_1CILi2EEENSA_ILi1EEESC_EEENS1_35KernelTmaWarpSpecializedCooperativeEEENS5_IJNSA_ILi256EEENSA_ILi32EEENSA_ILi64EEEEEEaNS5_IJlSC_lEEEaSK_NS4_8TiledMMAINS4_8MMA_AtomIJNS4_4SM904GMMA26MMA_64x32x32_S32S8S8_SS_TNEEEENS4_6LayoutISD_NS5_IJSC_NSA_ILi0EEESS_EEEEENS5_IJNS4_10UnderscoreESV_SV_EEEEENS4_13SM90_TMA_LOADENS4_14ComposedLayoutINS4_7SwizzleILi2ELi4ELi3EEENS4_18smem_ptr_flag_bitsILi8EEENSR_INS5_IJNSA_ILi8EEESI_EEENS5_IJSI_SC_EEEEEEEvNS4_8identityENS4_23SM90_TMA_LOAD_MULTICASTES18_vS19_EENS_8epilogue10collective6detail29Sm90TmaWarpSpecializedAdapterINS1D_15DefaultEpilogueIaSK_SK_NS1C_6thread17LinearCombinationIaLi1EiiLNS1H_9ScaleType4KindE0ELNS_15FloatRoundStyleE2EaEENS1_15EpilogueDefaultEEEEEvvEEEEvNT_6ParamsE --------------------------
	.section	.nv.info._ZN7cutlass13device_kernelINS_4gemm6kernel13GemmUniversalIN4cute5tupleIJiiiiEEENS1_10collective13CollectiveMmaINS1_34MainloopSm90TmaGmmaWarpSpecializedILi12ENS5_IJNS4_1CILi2EEENSA_ILi1EEESC_EEENS1_35KernelTmaWarpSpecializedCooperativeEEENS5_IJNSA_ILi256EEENSA_ILi32EEENSA_ILi64EEEEEEaNS5_IJlSC_lEEEaSK_NS4_8TiledMMAINS4_8MMA_AtomIJNS4_4SM904GMMA26MMA_64x32x32_S32S8S8_SS_TNEEEENS4_6LayoutISD_NS5_IJSC_NSA_ILi0EEESS_EEEEENS5_IJNS4_10UnderscoreESV_SV_EEEEENS4_13SM90_TMA_LOADENS4_14ComposedLayoutINS4_7SwizzleILi2ELi4ELi3EEENS4_18smem_ptr_flag_bitsILi8EEENSR_INS5_IJNSA_ILi8EEESI_EEENS5_IJSI_SC_EEEEEEEvNS4_8identityENS4_23SM90_TMA_LOAD_MULTICASTES18_vS19_EENS_8epilogue10collective6detail29Sm90TmaWarpSpecializedAdapterINS1D_15DefaultEpilogueIaSK_SK_NS1C_6thread17LinearCombinationIaLi1EiiLNS1H_9ScaleType4KindE0ELNS_15FloatRoundStyleE2EaEENS1_15EpilogueDefaultEEEEEvvEEEEvNT_6ParamsE,"",@"SHT_CUDA_INFO"
	.sectionflags	@""
	.align	4


	//----- nvinfo : EIATTR_CUDA_API_VERSION
	.align		4
        /*0000*/ 	.byte	0x04, 0x37
        /*0002*/ 	.short	(.L_21 - .L_20)
.L_20:
        /*0004*/ 	.word	0x00000082


	//----- nvinfo : EIATTR_KPARAM_INFO
	.align		4
.L_21:
        /*0008*/ 	.byte	0x04, 0x17
        /*000a*/ 	.short	(.L_23 - .L_22)
.L_22:
        /*000c*/ 	.word	0x00000000
        /*0010*/ 	.short	0x0000
        /*0012*/ 	.short	0x0070
        /*0014*/ 	.byte	0x00, 0xf0, 0x01, 0x10


	//----- nvinfo : EIATTR_SPARSE_MMA_MASK
	.align		4
.L_23:
        /*0018*/ 	.byte	0x03, 0x50
        /*001a*/ 	.short	0x0000


	//----- nvinfo : EIATTR_MAXREG_COUNT
	.align		4
        /*001c*/ 	.byte	0x03, 0x1b
        /*001e*/ 	.short	0x00a8


	//----- nvinfo : EIATTR_NUM_BARRIERS
	.align		4
        /*0020*/ 	.byte	0x02, 0x4c
        /*0022*/ 	.byte	0x01
	.zero		1


	//----- nvinfo : EIATTR_EXTERNS
	.align		4
        /*0024*/ 	.byte	0x04, 0x0f
        /*0026*/ 	.short	(.L_25 - .L_24)


	//   ....[0]....
	.align		4
.L_24:
        /*0028*/ 	.word	index@(__assertfail)


	//----- nvinfo : EIATTR_MERCURY_ISA_VERSION
	.align		4
.L_25:
        /*002c*/ 	.byte	0x03, 0x5f
        /*002e*/ 	.short	0x0101


	//----- nvinfo : EIATTR_INT_WARP_WIDE_INSTR_OFFSETS
	.align		4
        /*0030*/ 	.byte	0x04, 0x31
        /*0032*/ 	.short	(.L_27 - .L_26)


	//   ....[0]....
.L_26:
        /*0034*/ 	.word	0x000005b0


	//   ....[1]....
        /*0038*/ 	.word	0x000005d0


	//   ....[2]....
        /*003c*/ 	.word	0x00000790


	//   ....[3]....
        /*0040*/ 	.word	0x00001fa0


	//----- nvinfo : EIATTR_COOP_GROUP_MASK_REGIDS
	.align		4
.L_27:
        /*0044*/ 	.byte	0x04, 0x29
        /*0046*/ 	.short	(.L_29 - .L_28)


	//   ....[0]....
.L_28:
        /*0048*/ 	.word	0xffffffff


	//   ....[1]....
        /*004c*/ 	.word	0xffffffff


	//   ....[2]....
        /*0050*/ 	.word	0xffffffff


	//   ....[3]....
        /*0054*/ 	.word	0xffffffff


	//   ....[4]....
        /*0058*/ 	.word	0xffffffff


	//   ....[5]....
        /*005c*/ 	.word	0xffffffff


	//----- nvinfo : EIATTR_COOP_GROUP_INSTR_OFFSETS
	.align		4
.L_29:
        /*0060*/ 	.byte	0x04, 0x28
        /*0062*/ 	.short	(.L_31 - .L_30)


	//   ....[0]....
.L_30:
        /*0064*/ 	.word	0x00000060


	//   ....[1]....
        /*0068*/ 	.word	0x00000070


	//   ....[2]....
        /*006c*/ 	.word	0x00000130


	//   ....[3]....
        /*0070*/ 	.word	0x00000400


	//   ....[4]....
        /*0074*/ 	.word	0x00000930


	//   ....[5]....
        /*0078*/ 	.word	0x00001550


	//----- nvinfo : EIATTR_REG_RECONFIG
	.align		4
.L_31:
        /*007c*/ 	.byte	0x01, 0x54
	.zero		2


	//----- nvinfo : EIATTR_SYSCALL_OFFSETS
	.align		4
        /*0080*/ 	.byte	0x04, 0x46
        /*0082*/ 	.short	(.L_33 - .L_32)


	//   ....[0]....
.L_32:
        /*0084*/ 	.word	0x00001740


	//----- nvinfo : EIATTR_MBARRIER_INSTR_OFFSETS
	.align		4
.L_33:
        /*0088*/ 	.byte	0x04, 0x39
        /*008a*/ 	.short	(.L_35 - .L_34)


	//   ....[0]....
.L_34:
        /*008c*/ 	.word	0x00000250
        /*0090*/ 	.word	0x000000ff
        /*0094*/ 	.word	0x00000000
        /*0098*/ 	.short	0x0100
        /*009a*/ 	.byte	0x08
	.zero		1


	//   ....[1]....
        /*009c*/ 	.word	0x00000260
        /*00a0*/ 	.word	0x000000ff
        /*00a4*/ 	.word	0x00000060
        /*00a8*/ 	.short	0x0100
        /*00aa*/ 	.byte	0x08
	.zero		1


	//   ....[2]....
        /*00ac*/ 	.word	0x00000270
        /*00b0*/ 	.word	0x000000ff
        /*00b4*/ 	.word	0x00000008
        /*00b8*/ 	.short	0x0100
        /*00ba*/ 	.byte	0x08
	.zero		1


	//   ....[3]....
        /*00bc*/ 	.word	0x00000280
        /*00c0*/ 	.word	0x000000ff
        /*00c4*/ 	.word	0x00000068
        /*00c8*/ 	.short	0x0100
        /*00ca*/ 	.byte	0x08
	.zero		1


	//   ....[4]....
        /*00cc*/ 	.word	0x00000290
        /*00d0*/ 	.word	0x000000ff
        /*00d4*/ 	.word	0x00000010
        /*00d8*/ 	.short	0x0100
        /*00da*/ 	.byte	0x08
	.zero		1


	//   ....[5]....
        /*00dc*/ 	.word	0x000002a0
        /*00e0*/ 	.word	0x000000ff
        /*00e4*/ 	.word	0x00000070
        /*00e8*/ 	.short	0x0100
        /*00ea*/ 	.byte	0x08
	.zero		1


	//   ....[6]....
        /*00ec*/ 	.word	0x000002b0
        /*00f0*/ 	.word	0x000000ff
        /*00f4*/ 	.word	0x00000018
        /*00f8*/ 	.short	0x0100
        /*00fa*/ 	.byte	0x08
	.zero		1


	//   ....[7]....
        /*00fc*/ 	.word	0x000002c0
        /*0100*/ 	.word	0x000000ff
        /*0104*/ 	.word	0x00000078
        /*0108*/ 	.short	0x0100
        /*010a*/ 	.byte	0x08
	.zero		1


	//   ....[8]....
        /*010c*/ 	.word	0x000002d0
        /*0110*/ 	.word	0x000000ff
        /*0114*/ 	.word	0x00000020
        /*0118*/ 	.short	0x0100
        /*011a*/ 	.byte	0x08
	.zero		1


	//   ....[9]....
        /*011c*/ 	.word	0x000002e0
        /*0120*/ 	.word	0x000000ff
        /*0124*/ 	.word	0x00000080
        /*0128*/ 	.short	0x0100
        /*012a*/ 	.byte	0x08
	.zero		1


	//   ....[10]....
        /*012c*/ 	.word	0x000002f0
        /*0130*/ 	.word	0x000000ff
        /*0134*/ 	.word	0x00000028
        /*0138*/ 	.short	0x0100
        /*013a*/ 	.byte	0x08
	.zero		1


	//   ....[11]....
        /*013c*/ 	.word	0x00000300
        /*0140*/ 	.word	0x000000ff
        /*0144*/ 	.word	0x00000088
        /*0148*/ 	.short	0x0100
        /*014a*/ 	.byte	0x08
	.zero		1


	//   ....[12]....
        /*014c*/ 	.word	0x00000310
        /*0150*/ 	.word	0x000000ff
        /*0154*/ 	.word	0x00000030
        /*0158*/ 	.short	0x0100
        /*015a*/ 	.byte	0x08
	.zero		1


	//   ....[13]....
        /*015c*/ 	.word	0x00000320
        /*0160*/ 	.word	0x000000ff
        /*0164*/ 	.word	0x00000090
        /*0168*/ 	.short	0x0100
        /*016a*/ 	.byte	0x08
	.zero		1


	//   ....[14]....
        /*016c*/ 	.word	0x00000330
        /*0170*/ 	.word	0x000000ff
        /*0174*/ 	.word	0x00000038
        /*0178*/ 	.short	0x0100
        /*017a*/ 	.byte	0x08
	.zero		1


	//   ....[15]....
        /*017c*/ 	.word	0x00000340
        /*0180*/ 	.word	0x000000ff
        /*0184*/ 	.word	0x00000098
        /*0188*/ 	.short	0x0100
        /*018a*/ 	.byte	0x08
	.zero		1


	//   ....[16]....
        /*018c*/ 	.word	0x00000350
        /*0190*/ 	.word	0x000000ff
        /*0194*/ 	.word	0x00000040
        /*0198*/ 	.short	0x0100
        /*019a*/ 	.byte	0x08
	.zero		1


	//   ....[17]....
        /*019c*/ 	.word	0x00000360
        /*01a0*/ 	.word	0x000000ff
        /*01a4*/ 	.word	0x000000a0
        /*01a8*/ 	.short	0x0100
        /*01aa*/ 	.byte	0x08
	.zero		1


	//   ....[18]....
        /*01ac*/ 	.word	0x00000370
        /*01b0*/ 	.word	0x000000ff
        /*01b4*/ 	.word	0x00000048
        /*01b8*/ 	.short	0x0100
        /*01ba*/ 	.byte	0x08
	.zero		1


	//   ....[19]....
        /*01bc*/ 	.word	0x00000380
        /*01c0*/ 	.word	0x000000ff
        /*01c4*/ 	.word	0x000000a8
        /*01c8*/ 	.short	0x0100
        /*01ca*/ 	.byte	0x08
	.zero		1


	//   ....[20]....
        /*01cc*/ 	.word	0x00000390
        /*01d0*/ 	.word	0x000000ff
        /*01d4*/ 	.word	0x00000050
        /*01d8*/ 	.short	0x0100
        /*01da*/ 	.byte	0x08
	.zero		1


	//   ....[21]....
        /*01dc*/ 	.word	0x000003a0
        /*01e0*/ 	.word	0x000000ff
        /*01e4*/ 	.word	0x000000b0
        /*01e8*/ 	.short	0x0100
        /*01ea*/ 	.byte	0x08
	.zero		1


	//   ....[22]....
        /*01ec*/ 	.word	0x000003b0
        /*01f0*/ 	.word	0x000000ff
        /*01f4*/ 	.word	0x00000058
        /*01f8*/ 	.short	0x0100
        /*01fa*/ 	.byte	0x08
	.zero		1


	//   ....[23]....
        /*01fc*/ 	.word	0x000003c0
        /*0200*/ 	.word	0x000000ff
        /*0204*/ 	.word	0x000000b8
        /*0208*/ 	.short	0x0100
        /*020a*/ 	.byte	0x08
	.zero		1


	//   ....[24]....
        /*020c*/ 	.word	0x00000830
        /*0210*/ 	.word	0x000000ff
        /*0214*/ 	.word	0x000000d0
        /*0218*/ 	.short	0x0100
        /*021a*/ 	.byte	0x06
	.zero		1


	//   ....[25]....
        /*021c*/ 	.word	0x000008c0
        /*0220*/ 	.word	0x000000ff
        /*0224*/ 	.word	0x000000d8
        /*0228*/ 	.short	0x0100
        /*022a*/ 	.byte	0x06
	.zero		1


	//   ....[26]....
        /*022c*/ 	.word	0x00001810
        /*0230*/ 	.word	0x00000003
        /*0234*/ 	.word	0x00000000
        /*0238*/ 	.short	0x010a
        /*023a*/ 	.byte	0x3f
	.zero		1


	//   ....[27]....
        /*023c*/ 	.word	0x00001870
        /*0240*/ 	.word	0x00000003
        /*0244*/ 	.word	0x00000000
        /*0248*/ 	.short	0x010a
        /*024a*/ 	.byte	0x3f
	.zero		1


	//   ....[28]....
        /*024c*/ 	.word	0x00001bd0
        /*0250*/ 	.word	0x00000005
        /*0254*/ 	.word	0x00000000
        /*0258*/ 	.short	0x010a
        /*025a*/ 	.byte	0x3f
	.zero		1


	//   ....[29]....
        /*025c*/ 	.word	0x00001c10
        /*0260*/ 	.word	0x00000005
        /*0264*/ 	.word	0x00000000
        /*0268*/ 	.short	0x010a
        /*026a*/ 	.byte	0x3f
	.zero		1


	//   ....[30]....
        /*026c*/ 	.word	0x00001e50
        /*0270*/ 	.word	0x00000005
        /*0274*/ 	.word	0x00000000
        /*0278*/ 	.short	0x0101
        /*027a*/ 	.byte	0x3f
	.zero		1


	//   ....[31]....
        /*027c*/ 	.word	0x00002040
        /*0280*/ 	.word	0x00000003
        /*0284*/ 	.word	0x00000000
        /*0288*/ 	.short	0x0101
        /*028a*/ 	.byte	0x3f
	.zero		1


	//   ....[32]....
        /*028c*/ 	.word	0x00004cb0
        /*0290*/ 	.word	0x00000017
        /*0294*/ 	.word	0x00000060
        /*0298*/ 	.short	0x010a
        /*029a*/ 	.byte	0x3f
	.zero		1


	//   ....[33]....
        /*029c*/ 	.word	0x00005030
        /*02a0*/ 	.word	0x00000006
        /*02a4*/ 	.word	0x000000d8
        /*02a8*/ 	.short	0x0101
        /*02aa*/ 	.byte	0x3f
	.zero		1


	//   ....[34]....
        /*02ac*/ 	.word	0x00005780
        /*02b0*/ 	.word	0x00000007
        /*02b4*/ 	.word	0x00000000
        /*02b8*/ 	.short	0x010a
        /*02ba*/ 	.byte	0x3f
	.zero		1


	//   ....[35]....
        /*02bc*/ 	.word	0x00005800
        /*02c0*/ 	.word	0x00000006
        /*02c4*/ 	.word	0x00000000
        /*02c8*/ 	.short	0x010a
        /*02ca*/ 	.byte	0x3f
	.zero		1


	//   ....[36]....
        /*02cc*/ 	.word	0x00005890
        /*02d0*/ 	.word	0x00000007
        /*02d4*/ 	.word	0x00000000
        /*02d8*/ 	.short	0x010a
        /*02da*/ 	.byte	0x3f
	.zero		1


	//   ....[37]....
        /*02dc*/ 	.word	0x00005920
        /*02e0*/ 	.word	0x00000006
        /*02e4*/ 	.word	0x00000000
        /*02e8*/ 	.short	0x010a
        /*02ea*/ 	.byte	0x3f
	.zero		1


	//   ....[38]....
        /*02ec*/ 	.word	0x000059b0
        /*02f0*/ 	.word	0x00000007
        /*02f4*/ 	.word	0x00000000
        /*02f8*/ 	.short	0x010a
        /*02fa*/ 	.byte	0x3f
	.zero		1


	//   ....[39]....
        /*02fc*/ 	.word	0x00005a40
        /*0300*/ 	.word	0x00000006
        /*0304*/ 	.word	0x00000000
        /*0308*/ 	.short	0x010a
        /*030a*/ 	.byte	0x3f
	.zero		1


	//   ....[40]....
        /*030c*/ 	.word	0x00005ad0
        /*0310*/ 	.word	0x00000007
        /*0314*/ 	.word	0x00000000
        /*0318*/ 	.short	0x010a
        /*031a*/ 	.byte	0x3f
	.zero		1


	//   ....[41]....
        /*031c*/ 	.word	0x00005b60
        /*0320*/ 	.word	0x00000006
        /*0324*/ 	.word	0x00000000
        /*0328*/ 	.short	0x010a
        /*032a*/ 	.byte	0x3f
	.zero		1


	//   ....[42]....
        /*032c*/ 	.word	0x00005bf0
        /*0330*/ 	.word	0x00000007
        /*0334*/ 	.word	0x00000000
        /*0338*/ 	.short	0x010a
        /*033a*/ 	.byte	0x3f
	.zero		1


	//   ....[43]....
        /*033c*/ 	.word	0x00005c80
        /*0340*/ 	.word	0x00000006
        /*0344*/ 	.word	0x00000000
        /*0348*/ 	.short	0x010a
        /*034a*/ 	.byte	0x3f
	.zero		1


	//   ....[44]....
        /*034c*/ 	.word	0x00005d10
        /*0350*/ 	.word	0x00000007
        /*0354*/ 	.word	0x00000000
        /*0358*/ 	.short	0x010a
        /*035a*/ 	.byte	0x3f
	.zero		1


	//   ....[45]....
        /*035c*/ 	.word	0x00005da0
        /*0360*/ 	.word	0x00000005
        /*0364*/ 	.word	0x00000000
        /*0368*/ 	.short	0x010a
        /*036a*/ 	.byte	0x3f
	.zero		1


	//   ....[46]....
        /*036c*/ 	.word	0x00005e00
        /*0370*/ 	.word	0x00000003
        /*0374*/ 	.word	0x00000000
        /*0378*/ 	.short	0x010a
        /*037a*/ 	.byte	0x3f
	.zero		1


	//   ....[47]....
        /*037c*/ 	.word	0x00005e50
        /*0380*/ 	.word	0x00000005
        /*0384*/ 	.word	0x00000000
        /*0388*/ 	.short	0x010a
        /*038a*/ 	.byte	0x3f
	.zero		1


	//   ....[48]....
        /*038c*/ 	.word	0x00005f20
        /*0390*/ 	.word	0x00000017
        /*0394*/ 	.word	0x00000060
        /*0398*/ 	.short	0x010a
        /*039a*/ 	.byte	0x3f
	.zero		1


	//   ....[49]....
        /*039c*/ 	.word	0x00005ff0
        /*03a0*/ 	.word	0x00000007
        /*03a4*/ 	.word	0x00000000
        /*03a8*/ 	.short	0x010a
        /*03aa*/ 	.byte	0x3f
	.zero		1


	//   ....[50]....
        /*03ac*/ 	.word	0x00006040
        /*03b0*/ 	.word	0x00000006
        /*03b4*/ 	.word	0x00000000
        /*03b8*/ 	.short	0x010a
        /*03ba*/ 	.byte	0x3f
	.zero		1


	//   ....[51]....
        /*03bc*/ 	.word	0x00006090
        /*03c0*/ 	.word	0x00000007
        /*03c4*/ 	.word	0x00000000
        /*03c8*/ 	.short	0x010a
        /*03ca*/ 	.byte	0x3f
	.zero		1


	//   ....[52]....
        /*03cc*/ 	.word	0x000060e0
        /*03d0*/ 	.word	0x00000006
        /*03d4*/ 	.word	0x00000000
        /*03d8*/ 	.short	0x010a
        /*03da*/ 	.byte	0x3f
	.zero		1


	//   ....[53]....
        /*03dc*/ 	.word	0x00006130
        /*03e0*/ 	.word	0x00000007
        /*03e4*/ 	.word	0x00000000
        /*03e8*/ 	.short	0x010a
        /*03ea*/ 	.byte	0x3f
	.zero		1


	//   ....[54]....
        /*03ec*/ 	.word	0x00006180
        /*03f0*/ 	.word	0x00000006
        /*03f4*/ 	.word	0x00000000
        /*03f8*/ 	.short	0x010a
        /*03fa*/ 	.byte	0x3f
	.zero		1


	//   ....[55]....
        /*03fc*/ 	.word	0x000061d0
        /*0400*/ 	.word	0x00000007
        /*0404*/ 	.word	0x00000000
        /*0408*/ 	.short	0x010a
        /*040a*/ 	.byte	0x3f
	.zero		1


	//   ....[56]....
        /*040c*/ 	.word	0x00006220
        /*0410*/ 	.word	0x00000006
        /*0414*/ 	.word	0x00000000
        /*0418*/ 	.short	0x010a
        /*041a*/ 	.byte	0x3f
	.zero		1


	//   ....[57]....
        /*041c*/ 	.word	0x00006270
        /*0420*/ 	.word	0x00000007
        /*0424*/ 	.word	0x00000000
        /*0428*/ 	.short	0x010a
        /*042a*/ 	.byte	0x3f
	.zero		1


	//   ....[58]....
        /*042c*/ 	.word	0x000062c0
        /*0430*/ 	.word	0x00000006
        /*0434*/ 	.word	0x00000000
        /*0438*/ 	.short	0x010a
        /*043a*/ 	.byte	0x3f
	.zero		1


	//   ....[59]....
        /*043c*/ 	.word	0x00006310
        /*0440*/ 	.word	0x00000007
        /*0444*/ 	.word	0x00000000
        /*0448*/ 	.short	0x010a
        /*044a*/ 	.byte	0x3f
	.zero		1


	//----- nvinfo : EIATTR_NUM_MBARRIERS
	.align		4
.L_35:
        /*044c*/ 	.byte	0x03, 0x38
        /*044e*/ 	.short	0x001a


	//----- nvinfo : EIATTR_EXIT_INSTR_OFFSETS
	.align		4
        /*0450*/ 	.byte	0x04, 0x1c
        /*0452*/ 	.short	(.L_37 - .L_36)


	//   ....[0]....
.L_36:
        /*0454*/ 	.word	0x00000b00


	//   ....[1]....
        /*0458*/ 	.word	0x00001310


	//   ....[2]....
        /*045c*/ 	.word	0x00004420


	//   ....[3]....
        /*0460*/ 	.word	0x00004980


	//   ....[4]....
        /*0464*/ 	.word	0x00005df0


	//----- nvinfo : EIATTR_MAX_THREADS
	.align		4
.L_37:
        /*0468*/ 	.byte	0x04, 0x05
        /*046a*/ 	.short	(.L_39 - .L_38)
.L_38:
        /*046c*/ 	.word	0x00000180
        /*0470*/ 	.word	0x00000001
        /*0474*/ 	.word	0x00000001


	//----- nvinfo : EIATTR_CRS_STACK_SIZE
	.align		4
.L_39:
        /*0478*/ 	.byte	0x04, 0x1e
        /*047a*/ 	.short	(.L_41 - .L_40)
.L_40:
        /*047c*/ 	.word	0x00000000


	//----- nvinfo : EIATTR_CBANK_PARAM_SIZE
	.align		4
.L_41:
        /*0480*/ 	.byte	0x03, 0x19
        /*0482*/ 	.short	0x0470


	//----- nvinfo : EIATTR_PARAM_CBANK
	.align		4
        /*0484*/ 	.byte	0x04, 0x0a
        /*0486*/ 	.short	(.L_43 - .L_42)
	.align		4
.L_42:
        /*0488*/ 	.word	index@(.nv.constant0._ZN7cutlass13device_kernelINS_4gemm6kernel13GemmUniversalIN4cute5tupleIJiiiiEEENS1_10collective13CollectiveMmaINS1_34MainloopSm90TmaGmmaWarpSpecializedILi12ENS5_IJNS4_1CILi2EEENSA_ILi1EEESC_EEENS1_35KernelTmaWarpSpecializedCooperativeEEENS5_IJNSA_ILi256EEENSA_ILi32EEENSA_ILi64EEEEEEaNS5_IJlSC_lEEEaSK_NS4_8TiledMMAINS4_8MMA_AtomIJNS4_4SM904GMMA26MMA_64x32x32_S32S8S8_SS_TNEEEENS4_6LayoutISD_NS5_IJSC_NSA_ILi0EEESS_EEEEENS5_IJNS4_10UnderscoreESV_SV_EEEEENS4_13SM90_TMA_LOADENS4_14ComposedLayoutINS4_7SwizzleILi2ELi4ELi3EEENS4_18smem_ptr_flag_bitsILi8EEENSR_INS5_IJNSA_ILi8EEESI_EEENS5_IJSI_SC_EEEEEEEvNS4_8identityENS4_23SM90_TMA_LOAD_MULTICASTES18_vS19_EENS_8epilogue10collective6detail29Sm90TmaWarpSpecializedAdapterINS1D_15DefaultEpilogueIaSK_SK_NS1C_6thread17LinearCombinationIaLi1EiiLNS1H_9ScaleType4KindE0ELNS_15FloatRoundStyleE2EaEENS1_15EpilogueDefaultEEEEEvvEEEEvNT_6ParamsE)
        /*048c*/ 	.short	0x0210
        /*048e*/ 	.short	0x0470


	//----- nvinfo : EIATTR_SW_WAR
	.align		4
.L_43:
        /*0490*/ 	.byte	0x04, 0x36
        /*0492*/ 	.short	(.L_45 - .L_44)
.L_44:
        /*0494*/ 	.word	0x00000008
.L_45:


//--------------------- .nv.callgraph             --------------------------
	.section	.nv.callgraph,"",@"SHT_CUDA_CALLGRAPH"
	.align	4
	.sectionentsize	8
	.align		4
        /*0000*/ 	.word	0x00000000
	.align		4
        /*0004*/ 	.word	0xffffffff
	.align		4
        /*0008*/ 	.word	index@(_ZN7cutlass13device_kernelINS_4gemm6kernel13GemmUniversalIN4cute5tupleIJiiiiEEENS1_10collective13CollectiveMmaINS1_34MainloopSm90TmaGmmaWarpSpecializedILi12ENS5_IJNS4_1CILi2EEENSA_ILi1EEESC_EEENS1_35KernelTmaWarpSpecializedCooperativeEEENS5_IJNSA_ILi256EEENSA_ILi32EEENSA_ILi64EEEEEEaNS5_IJlSC_lEEEaSK_NS4_8TiledMMAINS4_8MMA_AtomIJNS4_4SM904GMMA26MMA_64x32x32_S32S8S8_SS_TNEEEENS4_6LayoutISD_NS5_IJSC_NSA_ILi0EEESS_EEEEENS5_IJNS4_10UnderscoreESV_SV_EEEEENS4_13SM90_TMA_LOADENS4_14ComposedLayoutINS4_7SwizzleILi2ELi4ELi3EEENS4_18smem_ptr_flag_bitsILi8EEENSR_INS5_IJNSA_ILi8EEESI_EEENS5_IJSI_SC_EEEEEEEvNS4_8identityENS4_23SM90_TMA_LOAD_MULTICASTES18_vS19_EENS_8epilogue10collective6detail29Sm90TmaWarpSpecializedAdapterINS1D_15DefaultEpilogueIaSK_SK_NS1C_6thread17LinearCombinationIaLi1EiiLNS1H_9ScaleType4KindE0ELNS_15FloatRoundStyleE2EaEENS1_15EpilogueDefaultEEEEEvvEEEEvNT_6ParamsE)
	.align		4
        /*000c*/ 	.word	index@(__assertfail)
	.align		4
        /*0010*/ 	.word	0x00000000
	.align		4
        /*0014*/ 	.word	0xfffffffe
	.align		4
        /*0018*/ 	.word	0x00000000
	.align		4
        /*001c*/ 	.word	0xfffffffd
	.align		4
        /*0020*/ 	.word	0x00000000
	.align		4
        /*0024*/ 	.word	0xfffffffc


//--------------------- .nv.constant4             --------------------------
	.section	.nv.constant4,"a",@progbits
	.align	8
	.align		8
.nv.constant4:
        /*0000*/ 	.dword	__assertfail
	.align		8
        /*0008*/ 	.dword	__unnamed_1
	.align		8
        /*0010*/ 	.dword	_ZN39_INTERNAL_7ba5196b_4_k_cu_535f9a04_68024cuda3std3__45__cpo5beginE
	.align		8
        /*0018*/ 	.dword	_ZN39_INTERNAL_7ba5196b_4_k_cu_535f9a04_68024cuda3std3__45__cpo3endE
	.align		8
        /*0020*/ 	.dword	_ZN39_INTERNAL_7ba5196b_4_k_cu_535f9a04_68024cuda3std3__45__cpo6cbeginE
	.align		8
        /*0028*/ 	.dword	_ZN39_INTERNAL_7ba5196b_4_k_cu_535f9a04_68024cuda3std3__45__cpo4cendE
	.align		8
        /*0030*/ 	.dword	_ZN39_INTERNAL_7ba5196b_4_k_cu_535f9a04_68024cuda3std3__441_GLOBAL__N__7ba5196b_4_k_cu_535f9a04_68026ignoreE
	.align		8
        /*0038*/ 	.dword	_ZN39_INTERNAL_7ba5196b_4_k_cu_535f9a04_68024cuda3std3__419piecewise_constructE
	.align		8
        /*0040*/ 	.dword	_ZN39_INTERNAL_7ba5196b_4_k_cu_535f9a04_68024cuda3std3__48in_placeE
	.align		8
        /*0048*/ 	.dword	_ZN39_INTERNAL_7ba5196b_4_k_cu_535f9a04_68024cuda3std6ranges3__45__cpo4swapE
	.align		8
        /*0050*/ 	.dword	_ZN39_INTERNAL_7ba5196b_4_k_cu_535f9a04_68024cuda3std6ranges3__45__cpo9iter_moveE
	.align		8
        /*0058*/ 	.dword	_ZN39_INTERNAL_7ba5196b_4_k_cu_535f9a04_68024cute7productE
	.align		8
        /*0060*/ 	.dword	_ZN39_INTERNAL_7ba5196b_4_k_cu_535f9a04_68024cute1_E
	.align		8
        /*0068*/ 	.dword	$str$22
	.align		8
        /*0070*/ 	.dword	$str$23


//--------------------- .text._ZN7cutlass13device_kernelINS_4gemm6kernel13GemmUniversalIN4cute5tupleIJiiiiEEENS1_10collective13CollectiveMmaINS1_34MainloopSm90TmaGmmaWarpSpecializedILi12ENS5_IJNS4_1CILi2EEENSA_ILi1EEESC_EEENS1_35KernelTmaWarpSpecializedCooperativeEEENS5_IJNSA_ILi256EEENSA_ILi32EEENSA_ILi64EEEEEEaNS5_IJlSC_lEEEaSK_NS4_8TiledMMAINS4_8MMA_AtomIJNS4_4SM904GMMA26MMA_64x32x32_S32S8S8_SS_TNEEEENS4_6LayoutISD_NS5_IJSC_NSA_ILi0EEESS_EEEEENS5_IJNS4_10UnderscoreESV_SV_EEEEENS4_13SM90_TMA_LOADENS4_14ComposedLayoutINS4_7SwizzleILi2ELi4ELi3EEENS4_18smem_ptr_flag_bitsILi8EEENSR_INS5_IJNSA_ILi8EEESI_EEENS5_IJSI_SC_EEEEEEEvNS4_8identityENS4_23SM90_TMA_LOAD_MULTICASTES18_vS19_EENS_8epilogue10collective6detail29Sm90TmaWarpSpecializedAdapterINS1D_15DefaultEpilogueIaSK_SK_NS1C_6thread17LinearCombinationIaLi1EiiLNS1H_9ScaleType4KindE0ELNS_15FloatRoundStyleE2EaEENS1_15EpilogueDefaultEEEEEvvEEEEvNT_6ParamsE --------------------------
	.section	.text._ZN7cutlass13device_kernelINS_4gemm6kernel13GemmUniversalIN4cute5tupleIJiiiiEEENS1_10collective13CollectiveMmaINS1_34MainloopSm90TmaGmmaWarpSpecializedILi12ENS5_IJNS4_1CILi2EEENSA_ILi1EEESC_EEENS1_35KernelTmaWarpSpecializedCooperativeEEENS5_IJNSA_ILi256EEENSA_ILi32EEENSA_ILi64EEEEEEaNS5_IJlSC_lEEEaSK_NS4_8TiledMMAINS4_8MMA_AtomIJNS4_4SM904GMMA26MMA_64x32x32_S32S8S8_SS_TNEEEENS4_6LayoutISD_NS5_IJSC_NSA_ILi0EEESS_EEEEENS5_IJNS4_10UnderscoreESV_SV_EEEEENS4_13SM90_TMA_LOADENS4_14ComposedLayoutINS4_7SwizzleILi2ELi4ELi3EEENS4_18smem_ptr_flag_bitsILi8EEENSR_INS5_IJNSA_ILi8EEESI_EEENS5_IJSI_SC_EEEEEEEvNS4_8identityENS4_23SM90_TMA_LOAD_MULTICASTES18_vS19_EENS_8epilogue10collective6detail29Sm90TmaWarpSpecializedAdapterINS1D_15DefaultEpilogueIaSK_SK_NS1C_6thread17LinearCombinationIaLi1EiiLNS1H_9ScaleType4KindE0ELNS_15FloatRoundStyleE2EaEENS1_15EpilogueDefaultEEEEEvvEEEEvNT_6ParamsE,"ax",@progbits
	.align	128
.text._ZN7cutlass13device_kernelINS_4gemm6kernel13GemmUniversalIN4cute5tupleIJiiiiEEENS1_10collective13CollectiveMmaINS1_34MainloopSm90TmaGmmaWarpSpecializedILi12ENS5_IJNS4_1CILi2EEENSA_ILi1EEESC_EEENS1_35KernelTmaWarpSpecializedCooperativeEEENS5_IJNSA_ILi256EEENSA_ILi32EEENSA_ILi64EEEEEEaNS5_IJlSC_lEEEaSK_NS4_8TiledMMAINS4_8MMA_AtomIJNS4_4SM904GMMA26MMA_64x32x32_S32S8S8_SS_TNEEEENS4_6LayoutISD_NS5_IJSC_NSA_ILi0EEESS_EEEEENS5_IJNS4_10UnderscoreESV_SV_EEEEENS4_13SM90_TMA_LOADENS4_14ComposedLayoutINS4_7SwizzleILi2ELi4ELi3EEENS4_18smem_ptr_flag_bitsILi8EEENSR_INS5_IJNSA_ILi8EEESI_EEENS5_IJSI_SC_EEEEEEEvNS4_8identityENS4_23SM90_TMA_LOAD_MULTICASTES18_vS19_EENS_8epilogue10collective6detail29Sm90TmaWarpSpecializedAdapterINS1D_15DefaultEpilogueIaSK_SK_NS1C_6thread17LinearCombinationIaLi1EiiLNS1H_9ScaleType4KindE0ELNS_15FloatRoundStyleE2EaEENS1_15EpilogueDefaultEEEEEvvEEEEvNT_6ParamsE:
        .type           _ZN7cutlass13device_kernelINS_4gemm6kernel13GemmUniversalIN4cute5tupleIJiiiiEEENS1_10collective13CollectiveMmaINS1_34MainloopSm90TmaGmmaWarpSpecializedILi12ENS5_IJNS4_1CILi2EEENSA_ILi1EEESC_EEENS1_35KernelTmaWarpSpecializedCooperativeEEENS5_IJNSA_ILi256EEENSA_ILi32EEENSA_ILi64EEEEEEaNS5_IJlSC_lEEEaSK_NS4_8TiledMMAINS4_8MMA_AtomIJNS4_4SM904GMMA26MMA_64x32x32_S32S8S8_SS_TNEEEENS4_6LayoutISD_NS5_IJSC_NSA_ILi0EEESS_EEEEENS5_IJNS4_10UnderscoreESV_SV_EEEEENS4_13SM90_TMA_LOADENS4_14ComposedLayoutINS4_7SwizzleILi2ELi4ELi3EEENS4_18smem_ptr_flag_bitsILi8EEENSR_INS5_IJNSA_ILi8EEESI_EEENS5_IJSI_SC_EEEEEEEvNS4_8identityENS4_23SM90_TMA_LOAD_MULTICASTES18_vS19_EENS_8epilogue10collective6detail29Sm90TmaWarpSpecializedAdapterINS1D_15DefaultEpilogueIaSK_SK_NS1C_6thread17LinearCombinationIaLi1EiiLNS1H_9ScaleType4KindE0ELNS_15FloatRoundStyleE2EaEENS1_15EpilogueDefaultEEEEEvvEEEEvNT_6ParamsE,@function
        .size           _ZN7cutlass13device_kernelINS_4gemm6kernel13GemmUniversalIN4cute5tupleIJiiiiEEENS1_10collective13CollectiveMmaINS1_34MainloopSm90TmaGmmaWarpSpecializedILi12ENS5_IJNS4_1CILi2EEENSA_ILi1EEESC_EEENS1_35KernelTmaWarpSpecializedCooperativeEEENS5_IJNSA_ILi256EEENSA_ILi32EEENSA_ILi64EEEEEEaNS5_IJlSC_lEEEaSK_NS4_8TiledMMAINS4_8MMA_AtomIJNS4_4SM904GMMA26MMA_64x32x32_S32S8S8_SS_TNEEEENS4_6LayoutISD_NS5_IJSC_NSA_ILi0EEESS_EEEEENS5_IJNS4_10UnderscoreESV_SV_EEEEENS4_13SM90_TMA_LOADENS4_14ComposedLayoutINS4_7SwizzleILi2ELi4ELi3EEENS4_18smem_ptr_flag_bitsILi8EEENSR_INS5_IJNSA_ILi8EEESI_EEENS5_IJSI_SC_EEEEEEEvNS4_8identityENS4_23SM90_TMA_LOAD_MULTICASTES18_vS19_EENS_8epilogue10collective6detail29Sm90TmaWarpSpecializedAdapterINS1D_15DefaultEpilogueIaSK_SK_NS1C_6thread17LinearCombinationIaLi1EiiLNS1H_9ScaleType4KindE0ELNS_15FloatRoundStyleE2EaEENS1_15EpilogueDefaultEEEEEvvEEEEvNT_6ParamsE,(.L_x_154 - _ZN7cutlass13device_kernelINS_4gemm6kernel13GemmUniversalIN4cute5tupleIJiiiiEEENS1_10collective13CollectiveMmaINS1_34MainloopSm90TmaGmmaWarpSpecializedILi12ENS5_IJNS4_1CILi2EEENSA_ILi1EEESC_EEENS1_35KernelTmaWarpSpecializedCooperativeEEENS5_IJNSA_ILi256EEENSA_ILi32EEENSA_ILi64EEEEEEaNS5_IJlSC_lEEEaSK_NS4_8TiledMMAINS4_8MMA_AtomIJNS4_4SM904GMMA26MMA_64x32x32_S32S8S8_SS_TNEEEENS4_6LayoutISD_NS5_IJSC_NSA_ILi0EEESS_EEEEENS5_IJNS4_10UnderscoreESV_SV_EEEEENS4_13SM90_TMA_LOADENS4_14ComposedLayoutINS4_7SwizzleILi2ELi4ELi3EEENS4_18smem_ptr_flag_bitsILi8EEENSR_INS5_IJNSA_ILi8EEESI_EEENS5_IJSI_SC_EEEEEEEvNS4_8identityENS4_23SM90_TMA_LOAD_MULTICASTES18_vS19_EENS_8epilogue10collective6detail29Sm90TmaWarpSpecializedAdapterINS1D_15DefaultEpilogueIaSK_SK_NS1C_6thread17LinearCombinationIaLi1EiiLNS1H_9ScaleType4KindE0ELNS_15FloatRoundStyleE2EaEENS1_15EpilogueDefaultEEEEEvvEEEEvNT_6ParamsE)
        .other          _ZN7cutlass13device_kernelINS_4gemm6kernel13GemmUniversalIN4cute5tupleIJiiiiEEENS1_10collective13CollectiveMmaINS1_34MainloopSm90TmaGmmaWarpSpecializedILi12ENS5_IJNS4_1CILi2EEENSA_ILi1EEESC_EEENS1_35KernelTmaWarpSpecializedCooperativeEEENS5_IJNSA_ILi256EEENSA_ILi32EEENSA_ILi64EEEEEEaNS5_IJlSC_lEEEaSK_NS4_8TiledMMAINS4_8MMA_AtomIJNS4_4SM904GMMA26MMA_64x32x32_S32S8S8_SS_TNEEEENS4_6LayoutISD_NS5_IJSC_NSA_ILi0EEESS_EEEEENS5_IJNS4_10UnderscoreESV_SV_EEEEENS4_13SM90_TMA_LOADENS4_14ComposedLayoutINS4_7SwizzleILi2ELi4ELi3EEENS4_18smem_ptr_flag_bitsILi8EEENSR_INS5_IJNSA_ILi8EEESI_EEENS5_IJSI_SC_EEEEEEEvNS4_8identityENS4_23SM90_TMA_LOAD_MULTICASTES18_vS19_EENS_8epilogue10collective6detail29Sm90TmaWarpSpecializedAdapterINS1D_15DefaultEpilogueIaSK_SK_NS1C_6thread17LinearCombinationIaLi1EiiLNS1H_9ScaleType4KindE0ELNS_15FloatRoundStyleE2EaEENS1_15EpilogueDefaultEEEEEvvEEEEvNT_6ParamsE,@"STO_CUDA_ENTRY STV_DEFAULT"
_ZN7cutlass13device_kernelINS_4gemm6kernel13GemmUniversalIN4cute5tupleIJiiiiEEENS1_10collective13CollectiveMmaINS1_34MainloopSm90TmaGmmaWarpSpecializedILi12ENS5_IJNS4_1CILi2EEENSA_ILi1EEESC_EEENS1_35KernelTmaWarpSpecializedCooperativeEEENS5_IJNSA_ILi256EEENSA_ILi32EEENSA_ILi64EEEEEEaNS5_IJlSC_lEEEaSK_NS4_8TiledMMAINS4_8MMA_AtomIJNS4_4SM904GMMA26MMA_64x32x32_S32S8S8_SS_TNEEEENS4_6LayoutISD_NS5_IJSC_NSA_ILi0EEESS_EEEEENS5_IJNS4_10UnderscoreESV_SV_EEEEENS4_13SM90_TMA_LOADENS4_14ComposedLayoutINS4_7SwizzleILi2ELi4ELi3EEENS4_18smem_ptr_flag_bitsILi8EEENSR_INS5_IJNSA_ILi8EEESI_EEENS5_IJSI_SC_EEEEEEEvNS4_8identityENS4_23SM90_TMA_LOAD_MULTICASTES18_vS19_EENS_8epilogue10collective6detail29Sm90TmaWarpSpecializedAdapterINS1D_15DefaultEpilogueIaSK_SK_NS1C_6thread17LinearCombinationIaLi1EiiLNS1H_9ScaleType4KindE0ELNS_15FloatRoundStyleE2EaEENS1_15EpilogueDefaultEEEEEvvEEEEvNT_6ParamsE:
[----:B------:R-:W0:Y:S01]  /*0000*/  LDC R1, c[0x0][0x28] ;  /* 0x00000a00ff017b82 */ /* 0x000e220000000800 */
[----:B------:R-:W1:Y:S01]  /*0010*/  S2R R61, SR_TID.X ;  /* 0x00000000003d7919 */ /* 0x000e620000002100 */
[----:B------:R-:W-:Y:S01]  /*0020*/  ELECT P0, URZ, PT ;  /* 0x00000000003f782f */ /* 0x000fe20003800000 */
[----:B------:R-:W-:Y:S01]  /*0030*/  BSSY B0, `(.L_x_0) ;  /* 0x000000f000007945 */ /* 0x000fe20003800000 */
[--C-:B-1----:R-:W-:Y:S02]  /*0040*/  SHF.R.U32.HI R0, RZ, 0x5, R61.reuse ;  /* 0x00000005ff007819 */ /* 0x102fe4000001163d */
[----:B------:R-:W-:-:S03]  /*0050*/  SHF.R.U32.HI R7, RZ, 0x7, R61 ;  /* 0x00000007ff077819 */ /* 0x000fc6000001163d */
[----:B------:R-:W1:Y:S04]  /*0060*/  SHFL.IDX PT, R3, R0, RZ, 0x1f ;  /* 0x00001fff00037589 */ /* 0x000e6800000e0000 */
[----:B------:R2:W3:Y:S01]  /*0070*/  SHFL.IDX PT, R2, R7, RZ, 0x1f ;  /* 0x00001fff07027589 */ /* 0x0004e200000e0000 */
[----:B-1----:R-:W-:-:S13]  /*0080*/  ISETP.NE.OR P0, PT, R3, RZ, !P0 ;  /* 0x000000ff0300720c */ /* 0x002fda0004705670 */
[----:B0-23--:R-:W-:Y:S05]  /*0090*/  @P0 BRA `(.L_x_1) ;  /* 0x0000000000200947 */ /* 0x00dfea0003800000 */
[----:B------:R-:W-:Y:S02]  /*00a0*/  ULDC.64 UR4, c[0x0][0x198] ;  /* 0x0000660000047ab9 */ /* 0x000fe40000000a00 */
[----:B------:R-:W-:Y:S02]  /*00b0*/  UIADD3 UR6, UP0, UR4, 0xf0, URZ ;  /* 0x000000f004067890 */ /* 0x000fe4000ff1e03f */
[----:B------:R-:W-:Y:S02]  /*00c0*/  UIADD3 UR4, UP1, UR4, 0x1f0, URZ ;  /* 0x000001f004047890 */ /* 0x000fe4000ff3e03f */
[----:B------:R-:W-:Y:S02]  /*00d0*/  UIADD3.X UR7, URZ, UR5, URZ, UP0, !UPT ;  /* 0x000000053f077290 */ /* 0x000fe400087fe43f */
[----:B------:R-:W-:-:S07]  /*00e0*/  UIADD3.X UR5, URZ, UR5, URZ, UP1, !UPT ;  /* 0x000000053f057290 */ /* 0x000fce0008ffe43f */
[----:B------:R0:W-:Y:S02]  /*00f0*/  UTMACCTL.PF [UR6] ;  /* 0x00000000060079b9 */ /* 0x0001e40008040000 */
[----:B------:R0:W-:Y:S02]  /*0100*/  UTMACCTL.PF [UR4] ;  /* 0x00000000040079b9 */ /* 0x0001e40008040000 */
[----:B0-----:R-:W-:Y:S01]  /*0110*/  NOP ;  /* 0x0000000000007918 */ /* 0x001fe20000000000 */
.L_x_1:
[----:B------:R-:W-:Y:S05]  /*0120*/  BSYNC B0 ;  /* 0x0000000000007941 */ /* 0x000fea0003800000 */
.L_x_0:
[----:B------:R-:W0:Y:S02]  /*0130*/  SHFL.IDX PT, R5, R0, RZ, 0x1f ;  /* 0x00001fff00057589 */ /* 0x000e2400000e0000 */
[----:B0-----:R-:W-:-:S13]  /*0140*/  ISETP.NE.AND P0, PT, R5, RZ, PT ;  /* 0x000000ff0500720c */ /* 0x001fda0003f05270 */
[----:B------:R-:W-:Y:S05]  /*0150*/  @P0 BRA `(.L_x_2) ;  /* 0x0000000000a40947 */ /* 0x000fea0003800000 */
[----:B------:R-:W-:Y:S01]  /*0160*/  ELECT P0, URZ, PT ;  /* 0x00000000003f782f */ /* 0x000fe20003800000 */
[----:B------:R-:W-:-:S12]  /*0170*/  BSSY B0, `(.L_x_2) ;  /* 0x0000027000007945 */ /* 0x000fd80003800000 */
[----:B------:R-:W-:Y:S05]  /*0180*/  @!P0 BRA `(.L_x_3) ;  /* 0x0000000000948947 */ /* 0x000fea0003800000 */
[----:B------:R-:W0:Y:S01]  /*0190*/  S2UR UR8, SR_CgaCtaId ;  /* 0x00000000000879c3 */ /* 0x000e220000008800 */
[----:B------:R-:W-:Y:S01]  /*01a0*/  UMOV UR4, 0x400 ;  /* 0x0000040000047882 */ /* 0x000fe20000000000 */
[----:B------:R-:W-:Y:S01]  /*01b0*/  UMOV UR5, 0x1 ;  /* 0x0000000100057882 */ /* 0x000fe20000000000 */
[----:B------:R-:W-:Y:S02]  /*01c0*/  UMOV UR6, 0x4 ;  /* 0x0000000400067882 */ /* 0x000fe40000000000 */
[----:B------:R-:W-:-:S04]  /*01d0*/  UIADD3 UR6, -UR6, 0x100000, URZ ;  /* 0x0010000006067890 */ /* 0x000fc8000fffe13f */
[----:B------:R-:W-:Y:S02]  /*01e0*/  USHF.L.U32 UR7, UR6, 0xb, URZ ;  /* 0x0000000b06077899 */ /* 0x000fe4000800063f */
[----:B------:R-:W-:Y:S02]  /*01f0*/  USHF.L.U32 UR6, UR6, 0x1, URZ ;  /* 0x0000000106067899 */ /* 0x000fe4000800063f */
[----:B0-----:R-:W-:Y:S02]  /*0200*/  ULEA UR8, UR8, UR4, 0x18 ;  /* 0x0000000408087291 */ /* 0x001fe4000f8ec03f */
[----:B------:R-:W-:-:S04]  /*0210*/  UIADD3 UR4, -UR5, 0x100000, URZ ;  /* 0x0010000005047890 */ /* 0x000fc8000fffe13f */
[----:B------:R-:W-:Y:S02]  /*0220*/  USHF.L.U32 UR5, UR4, 0xb, URZ ;  /* 0x0000000b04057899 */ /* 0x000fe4000800063f */
[----:B------:R-:W-:Y:S01]  /*0230*/  USHF.L.U32 UR4, UR4, 0x1, URZ ;  /* 0x0000000104047899 */ /* 0x000fe2000800063f */
[----:B------:R-:W0:Y:S11]  /*0240*/  FENCE.VIEW.ASYNC.S ;  /* 0x00000000000073c6 */ /* 0x000e360000000000 */
[----:B0-----:R0:W1:Y:S01]  /*0250*/  SYNCS.EXCH.64 URZ, [UR8], UR4 ;  /* 0x00000004083f75b2 */ /* 0x0010620008000100 */
[----:B------:R0:W2:Y:S01]  /*0260*/  SYNCS.EXCH.64 URZ, [UR8+0x60], UR6 ;  /* 0x00006006083f75b2 */ /* 0x0000a20008000100 */
[----:B------:R0:W3:Y:S01]  /*0270*/  SYNCS.EXCH.64 URZ, [UR8+0x8], UR4 ;  /* 0x00000804083f75b2 */ /* 0x0000e20008000100 */
[----:B------:R0:W4:Y:S01]  /*0280*/  SYNCS.EXCH.64 URZ, [UR8+0x68], UR6 ;  /* 0x00006806083f75b2 */ /* 0x0001220008000100 */
[----:B------:R0:W0:Y:S01]  /*0290*/  SYNCS.EXCH.64 URZ, [UR8+0x10], UR4 ;  /* 0x00001004083f75b2 */ /* 0x0000220008000100 */
        /* <DEDUP_REMOVED lines=19> */
[----:B-1----:R-:W-:Y:S01]  /*03d0*/  NOP ;  /* 0x0000000000007918 */ /* 0x002fe20000000000 */
.L_x_3:
[----:B0-----:R-:W-:Y:S05]  /*03e0*/  BSYNC B0 ;  /* 0x0000000000007941 */ /* 0x001fea0003800000 */
.L_x_2:
[----:B------:R-:W-:Y:S01]  /*03f0*/  SHF.R.S32.HI R4, RZ, 0x1f, R61 ;  /* 0x0000001fff047819 */ /* 0x000fe2000001143d */
[----:B------:R-:W0:Y:S01]  /*0400*/  SHFL.IDX PT, R0, R0, RZ, 0x1f ;  /* 0x00001fff00007589 */ /* 0x000e2200000e0000 */
[----:B------:R-:W1:Y:S01]  /*0410*/  S2UR UR8, SR_CTAID.X ;  /* 0x00000000000879c3 */ /* 0x000e620000002500 */
[----:B------:R-:W-:Y:S02]  /*0420*/  ELECT P0, URZ, PT ;  /* 0x00000000003f782f */ /* 0x000fe40003800000 */
[----:B------:R-:W-:Y:S01]  /*0430*/  LEA.HI R4, R4, R61, RZ, 0x7 ;  /* 0x0000003d04047211 */ /* 0x000fe200078f38ff */
[----:B------:R-:W-:Y:S01]  /*0440*/  ULDC UR4, c[0x0][0x150] ;  /* 0x0000540000047ab9 */ /* 0x000fe20000000800 */
[----:B------:R-:W-:Y:S01]  /*0450*/  SHF.R.S32.HI R6, RZ, 0x1f, R5 ;  /* 0x0000001fff067819 */ /* 0x000fe20000011405 */
[----:B------:R-:W-:Y:S01]  /*0460*/  NOP ;  /* 0x0000000000007918 */ /* 0x000fe20000000000 */
[----:B------:R-:W-:Y:S01]  /*0470*/  LOP3.LUT R4, R4, 0xffffff80, RZ, 0xc0, !PT ;  /* 0xffffff8004047812 */ /* 0x000fe200078ec0ff */
[----:B------:R-:W-:Y:S01]  /*0480*/  IMAD.MOV.U32 R19, RZ, RZ, 0x1 ;  /* 0x00000001ff137424 */ /* 0x000fe200078e00ff */
[----:B------:R-:W-:Y:S01]  /*0490*/  LEA.HI R6, R6, R5, RZ, 0x2 ;  /* 0x0000000506067211 */ /* 0x000fe200078f10ff */
[----:B------:R-:W5:Y:S01]  /*04a0*/  LDC R12, c[0x0][0x144] ;  /* 0x00005100ff0c7b82 */ /* 0x000f620000000800 */
[----:B------:R-:W-:Y:S01]  /*04b0*/  NOP ;  /* 0x0000000000007918 */ /* 0x000fe20000000000 */
[----:B------:R-:W-:Y:S01]  /*04c0*/  IMAD.IADD R8, R61, 0x1, -R4 ;  /* 0x000000013d087824 */ /* 0x000fe200078e0a04 */
[----:B------:R-:W-:Y:S01]  /*04d0*/  LOP3.LUT R6, R6, 0x3ffffffc, RZ, 0xc0, !PT ;  /* 0x3ffffffc06067812 */ /* 0x000fe200078ec0ff */
[----:B------:R-:W2:Y:S01]  /*04e0*/  S2R R4, SR_CTAID.Y ;  /* 0x0000000000047919 */ /* 0x000ea20000002600 */
[----:B------:R-:W-:-:S02]  /*04f0*/  ISETP.NE.AND P3, PT, R2, RZ, PT ;  /* 0x000000ff0200720c */ /* 0x000fc40003f65270 */
[----:B------:R-:W-:Y:S01]  /*0500*/  SHF.R.S32.HI R9, RZ, 0x1f, R8 ;  /* 0x0000001fff097819 */ /* 0x000fe20000011408 */
[----:B------:R-:W-:Y:S01]  /*0510*/  IMAD.IADD R6, R5, 0x1, -R6 ;  /* 0x0000000105067824 */ /* 0x000fe200078e0a06 */
[----:B------:R-:W3:Y:S02]  /*0520*/  LDC R14, c[0x0][0x140] ;  /* 0x00005000ff0e7b82 */ /* 0x000ee40000000800 */
[----:B------:R-:W-:Y:S02]  /*0530*/  LEA.HI R9, R9, R8, RZ, 0x3 ;  /* 0x0000000809097211 */ /* 0x000fe400078f18ff */
[----:B0-----:R-:W-:Y:S02]  /*0540*/  ISETP.NE.OR P0, PT, R0, RZ, !P0 ;  /* 0x000000ff0000720c */ /* 0x001fe40004705670 */
[--C-:B------:R-:W-:Y:S02]  /*0550*/  SHF.R.S32.HI R0, RZ, 0x3, R9.reuse ;  /* 0x00000003ff007819 */ /* 0x100fe40000011409 */
[----:B------:R-:W-:-:S02]  /*0560*/  SHF.R.S32.HI R9, RZ, 0x1f, R9 ;  /* 0x0000001fff097819 */ /* 0x000fc40000011409 */
[----:B-1----:R-:W-:Y:S02]  /*0570*/  I2FP.F32.U32 R10, UR8 ;  /* 0x00000008000a7c45 */ /* 0x002fe40008201000 */
[----:B------:R-:W-:-:S03]  /*0580*/  LEA.HI R9, R9, R0, RZ, 0x2 ;  /* 0x0000000009097211 */ /* 0x000fc600078f10ff */
[----:B------:R-:W-:Y:S01]  /*0590*/  FMUL R10, R10, UR4 ;  /* 0x000000040a0a7c20 */ /* 0x000fe20008400000 */
[----:B------:R-:W-:Y:S01]  /*05a0*/  LOP3.LUT R9, R9, 0xfffffffc, RZ, 0xc0, !PT ;  /* 0xfffffffc09097812 */ /* 0x000fe200078ec0ff */
[----:B------:R-:W-:Y:S01]  /*05b0*/  VOTEU.ALL UP0, P0 ;  /* 0x00000000003f7886 */ /* 0x000fe20000000000 */
[----:B------:R-:W-:Y:S01]  /*05c0*/  ULDC UR4, c[0x0][0x154] ;  /* 0x0000550000047ab9 */ /* 0x000fe20000000800 */
[----:B------:R-:W-:Y:S02]  /*05d0*/  VOTEU.ALL UP1, P0 ;  /* 0x00000000003f7886 */ /* 0x000fe40000020000 */
[----:B------:R-:W0:Y:S01]  /*05e0*/  F2I.U32.TRUNC.NTZ R10, R10 ;  /* 0x0000000a000a7305 */ /* 0x000e22000020f000 */
[----:B------:R-:W-:Y:S01]  /*05f0*/  IMAD.IADD R9, R0, 0x1, -R9 ;  /* 0x0000000100097824 */ /* 0x000fe200078e0a09 */
[----:B------:R-:W1:Y:S01]  /*0600*/  @!UP0 S2UR UR7, SR_CgaCtaId ;  /* 0x00000000000789c3 */ /* 0x000e620000008800 */
[----:B------:R-:W-:Y:S01]  /*0610*/  SHF.R.S32.HI R0, RZ, 0x1f, R3 ;  /* 0x0000001fff007819 */ /* 0x000fe20000011403 */
[----:B------:R-:W-:Y:S01]  /*0620*/  @!UP0 UMOV UR6, 0x400 ;  /* 0x0000040000068882 */ /* 0x000fe20000000000 */
[----:B------:R-:W-:Y:S01]  /*0630*/  IMAD R22, R6, 0x4, R9 ;  /* 0x0000000406167824 */ /* 0x000fe200078e0209 */
[----:B--2---:R-:W-:-:S02]  /*0640*/  I2FP.F32.U32 R13, R4 ;  /* 0x00000004000d7245 */ /* 0x004fc40000201000 */
[----:B------:R-:W-:Y:S02]  /*0650*/  LEA.HI R0, R0, R3, RZ, 0x2 ;  /* 0x0000000300007211 */ /* 0x000fe400078f10ff */
[----:B------:R-:W-:Y:S01]  /*0660*/  LEA.HI R6, R22, R22, RZ, 0x1 ;  /* 0x0000001616067211 */ /* 0x000fe200078f08ff */
[----:B------:R-:W-:Y:S01]  /*0670*/  FMUL R13, R13, UR4 ;  /* 0x000000040d0d7c20 */ /* 0x000fe20008400000 */
[----:B------:R-:W2:Y:S01]  /*0680*/  LDC R9, c[0x0][0x148] ;  /* 0x00005200ff097b82 */ /* 0x000ea20000000800 */
[----:B------:R-:W-:Y:S01]  /*0690*/  LOP3.LUT R0, R0, 0xfffffffc, RZ, 0xc0, !PT ;  /* 0xfffffffc00007812 */ /* 0x000fe200078ec0ff */
[----:B------:R-:W-:Y:S01]  /*06a0*/  UMOV UR4, 0x20 ;  /* 0x0000002000047882 */ /* 0x000fe20000000000 */
[----:B------:R-:W-:Y:S01]  /*06b0*/  LOP3.LUT R11, R6, 0xfffffffe, RZ, 0xc0, !PT ;  /* 0xfffffffe060b7812 */ /* 0x000fe200078ec0ff */
[----:B0-----:R-:W-:Y:S01]  /*06c0*/  IMAD.MOV R15, RZ, RZ, -R10 ;  /* 0x000000ffff0f7224 */ /* 0x001fe200078e0a0a */
[----:B------:R-:W0:Y:S01]  /*06d0*/  F2I.U32.TRUNC.NTZ R13, R13 ;  /* 0x0000000d000d7305 */ /* 0x000e22000020f000 */
[----:B------:R-:W-:Y:S01]  /*06e0*/  IMAD.IADD R3, R3, 0x1, -R0 ;  /* 0x0000000103037824 */ /* 0x000fe200078e0a00 */
[----:B------:R-:W-:-:S04]  /*06f0*/  @!UP0 UIADD3 UR4, -UR4, 0x100000, URZ ;  /* 0x0010000004048890 */ /* 0x000fc8000fffe13f */
[----:B------:R-:W-:Y:S02]  /*0700*/  @!UP0 USHF.L.U32 UR5, UR4, 0xb, URZ ;  /* 0x0000000b04058899 */ /* 0x000fe4000800063f */
[----:B------:R-:W-:Y:S01]  /*0710*/  @!UP0 USHF.L.U32 UR4, UR4, 0x1, URZ ;  /* 0x0000000104048899 */ /* 0x000fe2000800063f */
[----:B-----5:R-:W-:Y:S01]  /*0720*/  IMAD R6, R12, R15, UR8 ;  /* 0x000000080c067e24 */ /* 0x020fe2000f8e020f */
[----:B---3--:R-:W-:Y:S01]  /*0730*/  ISETP.EQ.U32.AND P2, PT, R14, 0x1, PT ;  /* 0x000000010e00780c */ /* 0x008fe20003f42070 */
[----:B------:R-:W-:Y:S01]  /*0740*/  IMAD.IADD R11, R22, 0x1, -R11 ;  /* 0x00000001160b7824 */ /* 0x000fe200078e0a0b */
[----:B------:R-:W-:Y:S01]  /*0750*/  ISETP.NE.AND P1, PT, R3, 0x3, PT ;  /* 0x000000030300780c */ /* 0x000fe20003f25270 */
[----:B-1----:R-:W-:-:S03]  /*0760*/  @!UP0 ULEA UR6, UR7, UR6, 0x18 ;  /* 0x0000000607068291 */ /* 0x002fc6000f8ec03f */
[----:B------:R-:W-:Y:S01]  /*0770*/  ISETP.NE.AND P4, PT, R11, R6, PT ;  /* 0x000000060b00720c */ /* 0x000fe20003f85270 */
[----:B------:R-:W-:Y:S01]  /*0780*/  IMAD.SHL.U32 R11, R22, 0x4, RZ ;  /* 0x00000004160b7824 */ /* 0x000fe200078e00ff */
[----:B------:R-:W-:Y:S01]  /*0790*/  VOTEU.ALL UP0, P0 ;  /* 0x00000000003f7886 */ /* 0x000fe20000000000 */
[----:B------:R-:W-:Y:S01]  /*07a0*/  LOP3.LUT P0, RZ, R8, 0x7, RZ, 0xc0, !PT ;  /* 0x0000000708ff7812 */ /* 0x000fe2000780c0ff */
[----:B------:R-:W-:Y:S01]  /*07b0*/  VIADD R8, R2, 0xffffffff ;  /* 0xffffffff02087836 */ /* 0x000fe20000000000 */
[----:B------:R-:W-:Y:S01]  /*07c0*/  ISETP.EQ.OR P1, PT, R3, RZ, !P1 ;  /* 0x000000ff0300720c */ /* 0x000fe20004f22670 */
[----:B0-----:R-:W-:Y:S01]  /*07d0*/  IMAD.MOV R23, RZ, RZ, -R13 ;  /* 0x000000ffff177224 */ /* 0x001fe200078e0a0d */
[----:B------:R-:W-:Y:S02]  /*07e0*/  LOP3.LUT R22, R22, 0xc, R11, 0x78, !PT ;  /* 0x0000000c16167812 */ /* 0x000fe400078e780b */
[----:B------:R-:W-:Y:S01]  /*07f0*/  ISETP.EQ.AND P1, PT, R2, RZ, P1 ;  /* 0x000000ff0200720c */ /* 0x000fe20000f22270 */
[----:B--2---:R-:W-:Y:S01]  /*0800*/  IMAD R11, R9, R23, R4 ;  /* 0x00000017090b7224 */ /* 0x004fe200078e0204 */
[C---:B------:R-:W-:Y:S01]  /*0810*/  ISETP.LT.U32.AND P0, PT, R22.reuse, 0x2, !P0 ;  /* 0x000000021600780c */ /* 0x040fe20004701070 */
[----:B------:R-:W0:Y:S02]  /*0820*/  FENCE.VIEW.ASYNC.S ;  /* 0x00000000000073c6 */ /* 0x000e240000000000 */
[----:B0-----:R0:W1:Y:S01]  /*0830*/  @!UP0 SYNCS.EXCH.64 URZ, [UR6+0xd0], UR4 ;  /* 0x0000d004063f85b2 */ /* 0x0010620008000100 */
[----:B------:R-:W-:-:S02]  /*0840*/  @P4 LEA.HI R0, R22, R22, RZ, 0x1 ;  /* 0x0000001616004211 */ /* 0x000fc400078f08ff */
[----:B------:R-:W-:Y:S02]  /*0850*/  ISETP.GE.U32.AND P6, PT, R8, 0x2, PT ;  /* 0x000000020800780c */ /* 0x000fe40003fc6070 */
[----:B------:R-:W-:Y:S02]  /*0860*/  @P4 SHF.R.S32.HI R0, RZ, 0x1, R0 ;  /* 0x00000001ff004819 */ /* 0x000fe40000011400 */
[----:B------:R-:W-:Y:S02]  /*0870*/  SEL R18, RZ, 0x1, !P1 ;  /* 0x00000001ff127807 */ /* 0x000fe40004800000 */
[----:B------:R-:W-:Y:S02]  /*0880*/  @P4 ISETP.NE.AND P5, PT, R0, R11, PT ;  /* 0x0000000b0000420c */ /* 0x000fe40003fa5270 */
[----:B------:R-:W-:Y:S02]  /*0890*/  SEL R0, RZ, 0x1, !P0 ;  /* 0x00000001ff007807 */ /* 0x000fe40004000000 */
[----:B------:R-:W-:-:S02]  /*08a0*/  @P4 SEL R19, RZ, 0x1, P5 ;  /* 0x00000001ff134807 */ /* 0x000fc40002800000 */
[----:B------:R-:W-:Y:S01]  /*08b0*/  SEL R18, R18, 0x2, P6 ;  /* 0x0000000212127807 */ /* 0x000fe20003000000 */
[----:B------:R0:W2:Y:S01]  /*08c0*/  @!UP1 SYNCS.EXCH.64 URZ, [UR6+0xd8], UR4 ;  /* 0x0000d804063f95b2 */ /* 0x0000a20008000100 */
[----:B------:R-:W-:Y:S01]  /*08d0*/  LOP3.LUT R19, R19, R0, RZ, 0xc0, !PT ;  /* 0x0000000013137212 */ /* 0x000fe200078ec0ff */
[----:B------:R-:W-:Y:S01]  /*08e0*/  NOP ;  /* 0x0000000000007918 */ /* 0x000fe20000000000 */
[----:B------:R-:W-:Y:S01]  /*08f0*/  LOP3.LUT R0, R61, 0x7f, RZ, 0xc0, !PT ;  /* 0x0000007f3d007812 */ /* 0x000fe200078ec0ff */
[----:B------:R-:W-:Y:S06]  /*0900*/  @!P2 BRA `(.L_x_4) ;  /* 0x000000000008a947 */ /* 0x000fec0003800000 */
[----:B-12-4-:R-:W-:Y:S01]  /*0910*/  UCGABAR_ARV ;  /* 0x00000000000079c7 */ /* 0x016fe20008000000 */
[----:B------:R-:W-:Y:S05]  /*0920*/  BRA `(.L_x_5) ;  /* 0x0000000000047947 */ /* 0x000fea0003800000 */
.L_x_4:
[----:B-12-4-:R-:W-:Y:S01]  /*0930*/  NOP ;  /* 0x0000000000007918 */ /* 0x016fe20000000000 */
.L_x_5:
[----:B------:R-:W1:Y:S01]  /*0940*/  LDC R2, c[0x0][0x65c] ;  /* 0x00019700ff027b82 */ /* 0x000e620000000800 */
[----:B------:R-:W-:Y:S02]  /*0950*/  IMAD.U32 R10, RZ, RZ, UR8 ;  /* 0x00000008ff0a7e24 */ /* 0x000fe4000f8e00ff */
[----:B------:R-:W-:Y:S01]  /*0960*/  IMAD.MOV.U32 R11, RZ, RZ, RZ ;  /* 0x000000ffff0b7224 */ /* 0x000fe200078e00ff */
[----:B-1----:R-:W-:-:S04]  /*0970*/  ISETP.NE.AND P1, PT, R2, 0x1, PT ;  /* 0x000000010200780c */ /* 0x002fc80003f25270 */
[----:B------:R-:W-:-:S09]  /*0980*/  P2R R5, PR, RZ, 0x2 ;  /* 0x00000002ff057803 */ /* 0x000fd20000000000 */
[----:B------:R-:W1:Y:S01]  /*0990*/  @P1 LDC R17, c[0x0][0x10] ;  /* 0x00000400ff111b82 */ /* 0x000e620000000800 */
[----:B------:R-:W-:Y:S02]  /*09a0*/  @P1 IMAD.MOV.U32 R5, RZ, RZ, RZ ;  /* 0x000000ffff051224 */ /* 0x000fe400078e00ff */
[----:B------:R-:W-:-:S05]  /*09b0*/  @P1 IMAD.MOV.U32 R15, RZ, RZ, RZ ;  /* 0x000000ffff0f1224 */ /* 0x000fca00078e00ff */
[----:B------:R-:W2:Y:S01]  /*09c0*/  @!P1 LDC R13, c[0x0][0xc] ;  /* 0x00000300ff0d9b82 */ /* 0x000ea20000000800 */
[----:B0-----:R-:W-:Y:S01]  /*09d0*/  ULDC UR4, c[0x0][0xc] ;  /* 0x0000030000047ab9 */ /* 0x001fe20000000800 */
[----:B------:R-:W-:Y:S01]  /*09e0*/  ULDC UR5, c[0x0][0x10] ;  /* 0x0000040000057ab9 */ /* 0x000fe20000000800 */
[----:B------:R-:W-:Y:S01]  /*09f0*/  ULDC UR6, c[0x0][0x14] ;  /* 0x0000050000067ab9 */ /* 0x000fe20000000800 */
[----:B------:R-:W-:-:S04]  /*0a00*/  UIMAD.WIDE.U32 UR4, UR4, UR5, URZ ;  /* 0x00000005040472a5 */ /* 0x000fc8000f8e003f */
[----:B------:R-:W-:Y:S02]  /*0a10*/  UIMAD.WIDE.U32 UR36, UR4, UR6, URZ ;  /* 0x00000006042472a5 */ /* 0x000fe4000f8e003f */
[----:B------:R-:W-:-:S04]  /*0a20*/  UIMAD UR42, UR5, UR6, URZ ;  /* 0x00000006052a72a4 */ /* 0x000fc8000f8e023f */
[----:B------:R-:W-:Y:S01]  /*0a30*/  UIADD3 UR42, UR37, UR42, URZ ;  /* 0x0000002a252a7290 */ /* 0x000fe2000fffe03f */
[----:B-1----:R-:W-:-:S04]  /*0a40*/  @P1 IMAD.WIDE.U32 R16, R17, UR8, R4 ;  /* 0x0000000811101c25 */ /* 0x002fc8000f8e0004 */
[----:B------:R-:W-:Y:S02]  /*0a50*/  @P1 IMAD.IADD R17, R17, 0x1, R15 ;  /* 0x0000000111111824 */ /* 0x000fe400078e020f */
[----:B--2---:R-:W-:-:S04]  /*0a60*/  @!P1 IMAD.WIDE.U32 R10, R4, R13, R10 ;  /* 0x0000000d040a9225 */ /* 0x004fc800078e000a */
[----:B------:R-:W-:Y:S02]  /*0a70*/  @!P1 IMAD.MOV.U32 R16, RZ, RZ, R10 ;  /* 0x000000ffff109224 */ /* 0x000fe400078e000a */
[----:B------:R-:W-:Y:S01]  /*0a80*/  @!P1 IMAD.MOV.U32 R17, RZ, RZ, R11 ;  /* 0x000000ffff119224 */ /* 0x000fe200078e000b */
[----:B------:R-:W-:Y:S06]  /*0a90*/  @!P2 BRA `(.L_x_6) ;  /* 0x00000000000ca947 */ /* 0x000fec0003800000 */
[----:B------:R-:W-:Y:S01]  /*0aa0*/  UCGABAR_WAIT ;  /* 0x0000000000007dc7 */ /* 0x000fe20008000000 */
[----:B------:R-:W-:Y:S01]  /*0ab0*/  CCTL.IVALL ;  /* 0x00000000ff00798f */ /* 0x000fe20002000000 */
[----:B------:R-:W-:Y:S05]  /*0ac0*/  BRA `(.L_x_7) ;  /* 0x0000000000047947 */ /* 0x000fea0003800000 */
.L_x_6:
[----:B------:R-:W-:Y:S06]  /*0ad0*/  BAR.SYNC.DEFER_BLOCKING 0x0 ;  /* 0x0000000000007b1d */ /* 0x000fec0000010000 */
.L_x_7:
[----:B------:R-:W-:Y:S05]  /*0ae0*/  @!P3 BRA `(.L_x_8) ;  /* 0x000000380050b947 */ /* 0x000fea0003800000 */
[----:B------:R-:W-:-:S13]  /*0af0*/  ISETP.GT.U32.AND P0, PT, R8, 0x1, PT ;  /* 0x000000010800780c */ /* 0x000fda0003f04070 */
[----:B------:R-:W-:Y:S05]  /*0b00*/  @P0 EXIT ;  /* 0x000000000000094d */ /* 0x000fea0003800000 */
[----:B------:R-:W-:Y:S01]  /*0b10*/  ULDC.64 UR4, c[0x0][0x650] ;  /* 0x0001940000047ab9 */ /* 0x000fe20000000a00 */
[----:B------:R-:W-:Y:S01]  /*0b20*/  PRMT R3, RZ, 0x7610, R3 ;  /* 0x00007610ff037816 */ /* 0x000fe20000000003 */
[----:B------:R-:W-:Y:S01]  /*0b30*/  IMAD.MOV.U32 R67, RZ, RZ, -0x1 ;  /* 0xffffffffff437424 */ /* 0x000fe200078e00ff */
[----:B------:R-:W-:Y:S01]  /*0b40*/  ISETP.GE.U32.AND P0, PT, R16, UR4, PT ;  /* 0x0000000410007c0c */ /* 0x000fe2000bf06070 */
[----:B------:R-:W-:Y:S02]  /*0b50*/  IMAD.MOV.U32 R68, RZ, RZ, -0x1 ;  /* 0xffffffffff447424 */ /* 0x000fe400078e00ff */
[----:B------:R-:W-:Y:S01]  /*0b60*/  IMAD.MOV.U32 R66, RZ, RZ, -0x1 ;  /* 0xffffffffff427424 */ /* 0x000fe200078e00ff */
[----:B------:R-:W-:-:S13]  /*0b70*/  ISETP.GE.U32.AND.EX P0, PT, R17, UR5, PT, P0 ;  /* 0x0000000511007c0c */ /* 0x000fda000bf06100 */
[----:B------:R-:W-:Y:S05]  /*0b80*/  @P0 BRA `(.L_x_9) ;  /* 0x0000000400280947 */ /* 0x000fea0003800000 */
[----:B------:R-:W0:Y:S01]  /*0b90*/  LDC.64 R24, c[0x0][0x628] ;  /* 0x00018a00ff187b82 */ /* 0x000e220000000a00 */
[----:B------:R-:W-:Y:S02]  /*0ba0*/  IMAD.MOV.U32 R10, RZ, RZ, R16 ;  /* 0x000000ffff0a7224 */ /* 0x000fe400078e0010 */
[----:B------:R-:W-:-:S05]  /*0bb0*/  IMAD.MOV.U32 R11, RZ, RZ, R17 ;  /* 0x000000ffff0b7224 */ /* 0x000fca00078e0011 */
[----:B------:R-:W1:Y:S08]  /*0bc0*/  LDC R8, c[0x0][0x630] ;  /* 0x00018c00ff087b82 */ /* 0x000e700000000800 */
[----:B------:R-:W2:Y:S01]  /*0bd0*/  LDC.64 R26, c[0x0][0x620] ;  /* 0x00018800ff1a7b82 */ /* 0x000ea20000000a00 */
[----:B0-----:R-:W-:-:S04]  /*0be0*/  ISETP.NE.U32.AND P0, PT, R24, RZ, PT ;  /* 0x000000ff1800720c */ /* 0x001fc80003f05070 */
[----:B------:R-:W-:-:S13]  /*0bf0*/  ISETP.NE.AND.EX P0, PT, R25, RZ, PT, P0 ;  /* 0x000000ff1900720c */ /* 0x000fda0003f05300 */
[----:B-12---:R-:W-:Y:S05]  /*0c00*/  @!P0 BRA `(.L_x_10) ;  /* 0x0000000000288947 */ /* 0x006fea0003800000 */
[----:B------:R-:W0:Y:S02]  /*0c10*/  LDC R3, c[0x0][0x634] ;  /* 0x00018d00ff037b82 */ /* 0x000e240000000800 */
[----:B0-----:R-:W-:-:S05]  /*0c20*/  IADD3 R3, P0, R16, R3, RZ ;  /* 0x0000000310037210 */ /* 0x001fca0007f1e0ff */
[----:B------:R-:W-:-:S04]  /*0c30*/  IMAD.X R21, RZ, RZ, R17, P0 ;  /* 0x000000ffff157224 */ /* 0x000fc800000e0611 */
[----:B------:R-:W-:-:S04]  /*0c40*/  IMAD.WIDE.U32 R10, R21, R24, RZ ;  /* 0x00000018150a7225 */ /* 0x000fc800078e00ff */
[----:B------:R-:W-:-:S04]  /*0c50*/  IMAD.WIDE.U32 R12, P0, R3, R25, R10 ;  /* 0x00000019030c7225 */ /* 0x000fc8000780000a */
[----:B------:R-:W-:-:S04]  /*0c60*/  IMAD.WIDE.U32 R10, R3, R24, RZ ;  /* 0x00000018030a7225 */ /* 0x000fc800078e00ff */
[----:B------:R-:W-:Y:S01]  /*0c70*/  IMAD.X R15, RZ, RZ, RZ, P0 ;  /* 0x000000ffff0f7224 */ /* 0x000fe200000e06ff */
[----:B------:R-:W-:Y:S01]  /*0c80*/  IADD3 RZ, P0, R11, R12, RZ ;  /* 0x0000000c0bff7210 */ /* 0x000fe20007f1e0ff */
[----:B------:R-:W-:-:S04]  /*0c90*/  IMAD.MOV.U32 R14, RZ, RZ, R13 ;  /* 0x000000ffff0e7224 */ /* 0x000fc800078e000d */
[----:B------:R-:W-:-:S08]  /*0ca0*/  IMAD.WIDE.U32.X R10, R21, R25, R14, P0 ;  /* 0x00000019150a7225 */ /* 0x000fd000000e040e */
.L_x_10:
[----:B------:R-:W0:Y:S01]  /*0cb0*/  LDC.64 R30, c[0x0][0x640] ;  /* 0x00019000ff1e7b82 */ /* 0x000e220000000a00 */
[-CC-:B------:R-:W-:Y:S01]  /*0cc0*/  SHF.R.U64 R66, R10, R8.reuse, R11.reuse ;  /* 0x000000080a427219 */ /* 0x180fe2000000120b */
[----:B------:R-:W-:Y:S01]  /*0cd0*/  IMAD R29, R9, R23, R4 ;  /* 0x00000017091d7224 */ /* 0x000fe200078e0204 */
[----:B------:R-:W-:Y:S01]  /*0ce0*/  SHF.R.U32.HI R3, RZ, R8, R11 ;  /* 0x00000008ff037219 */ /* 0x000fe2000001160b */
[----:B------:R-:W-:Y:S01]  /*0cf0*/  IMAD.MOV.U32 R23, RZ, RZ, 0x1 ;  /* 0x00000001ff177424 */ /* 0x000fe200078e00ff */
[----:B------:R-:W-:-:S03]  /*0d00*/  IADD3 R5, P0, RZ, -R66, RZ ;  /* 0x80000042ff057210 */ /* 0x000fc60007f1e0ff */
[----:B------:R-:W1:Y:S02]  /*0d10*/  LDC R12, c[0x0][0x618] ;  /* 0x00018600ff0c7b82 */ /* 0x000e640000000800 */
[----:B------:R-:W-:Y:S02]  /*0d20*/  IMAD.X R3, RZ, RZ, ~R3, P0 ;  /* 0x000000ffff037224 */ /* 0x000fe400000e0e03 */
[----:B------:R-:W-:-:S04]  /*0d30*/  IMAD.WIDE.U32 R10, R5, R26, R16 ;  /* 0x0000001a050a7225 */ /* 0x000fc800078e0010 */
[----:B------:R-:W2:Y:S01]  /*0d40*/  LDC R20, c[0x0][0x608] ;  /* 0x00018200ff147b82 */ /* 0x000ea20000000800 */
[----:B------:R-:W-:Y:S02]  /*0d50*/  IMAD R8, R3, R26, RZ ;  /* 0x0000001a03087224 */ /* 0x000fe400078e02ff */
[----:B------:R-:W-:Y:S02]  /*0d60*/  IMAD.MOV.U32 R3, RZ, RZ, -0x1 ;  /* 0xffffffffff037424 */ /* 0x000fe400078e00ff */
[----:B------:R-:W-:-:S03]  /*0d70*/  IMAD R5, R5, R27, R8 ;  /* 0x0000001b05057224 */ /* 0x000fc600078e0208 */
[----:B------:R-:W3:Y:S01]  /*0d80*/  LDC R28, c[0x0][0x658] ;  /* 0x00019600ff1c7b82 */ /* 0x000ee20000000800 */
[----:B------:R-:W-:Y:S01]  /*0d90*/  IMAD.IADD R5, R11, 0x1, R5 ;  /* 0x000000010b057824 */ /* 0x000fe200078e0205 */
[----:B0-----:R-:W-:-:S04]  /*0da0*/  ISETP.NE.U32.AND P0, PT, R30, RZ, PT ;  /* 0x000000ff1e00720c */ /* 0x001fc80003f05070 */
[----:B------:R-:W-:Y:S02]  /*0db0*/  ISETP.NE.AND.EX P0, PT, R31, RZ, PT, P0 ;  /* 0x000000ff1f00720c */ /* 0x000fe40003f05300 */
[----:B------:R-:W0:Y:S01]  /*0dc0*/  LDC R24, c[0x0][0x600] ;  /* 0x00018000ff187b82 */ /* 0x000e220000000800 */
[-CC-:B-1----:R-:W-:Y:S02]  /*0dd0*/  SHF.R.U64 R14, R10, R12.reuse, R5.reuse ;  /* 0x0000000c0a0e7219 */ /* 0x182fe40000001205 */
[----:B------:R-:W-:-:S05]  /*0de0*/  SHF.R.U32.HI R5, RZ, R12, R5 ;  /* 0x0000000cff057219 */ /* 0x000fca0000011605 */
[----:B------:R-:W1:Y:S01]  /*0df0*/  LDC R15, c[0x0][0x648] ;  /* 0x00019200ff0f7b82 */ /* 0x000e620000000800 */
[-CC-:B--2---:R-:W-:Y:S02]  /*0e00*/  SHF.R.U64 R27, R14, R20.reuse, R5.reuse ;  /* 0x000000140e1b7219 */ /* 0x184fe40000001205 */
[----:B------:R-:W-:-:S05]  /*0e10*/  SHF.R.U32.HI R5, RZ, R20, R5 ;  /* 0x00000014ff057219 */ /* 0x000fca0000011605 */
[----:B------:R-:W2:Y:S01]  /*0e20*/  LDC R21, c[0x0][0x638] ;  /* 0x00018e00ff157b82 */ /* 0x000ea20000000800 */
[-CC-:B---3--:R-:W-:Y:S02]  /*0e30*/  SHF.R.U64 R20, R27, R28.reuse, R5.reuse ;  /* 0x0000001c1b147219 */ /* 0x188fe40000001205 */
[-C--:B------:R-:W-:Y:S02]  /*0e40*/  SHF.L.U32 R3, R3, R28.reuse, RZ ;  /* 0x0000001c03037219 */ /* 0x080fe400000006ff */
[----:B------:R-:W-:Y:S01]  /*0e50*/  SHF.R.U32.HI R5, RZ, R28, R5 ;  /* 0x0000001cff057219 */ /* 0x000fe20000011605 */
[----:B------:R-:W-:Y:S01]  /*0e60*/  IMAD.MOV.U32 R4, RZ, RZ, R20 ;  /* 0x000000ffff047224 */ /* 0x000fe200078e0014 */
[----:B------:R-:W-:Y:S01]  /*0e70*/  LOP3.LUT R12, RZ, R3, RZ, 0x33, !PT ;  /* 0x00000003ff0c7212 */ /* 0x000fe200078e33ff */
[----:B------:R-:W3:Y:S01]  /*0e80*/  LDC R25, c[0x0][0x610] ;  /* 0x00018400ff197b82 */ /* 0x000ee20000000800 */
[----:B------:R-:W-:Y:S05]  /*0e90*/  @!P0 BRA `(.L_x_11) ;  /* 0x0000000000288947 */ /* 0x000fea0003800000 */
[----:B------:R-:W4:Y:S02]  /*0ea0*/  LDC R3, c[0x0][0x64c] ;  /* 0x00019300ff037b82 */ /* 0x000f240000000800 */
[----:B----4-:R-:W-:-:S05]  /*0eb0*/  IADD3 R3, P0, R20, R3, RZ ;  /* 0x0000000314037210 */ /* 0x010fca0007f1e0ff */
        /* <DEDUP_REMOVED lines=8> */
.L_x_11:
[----:B-1----:R-:W-:Y:S01]  /*0f40*/  SHF.R.U64 R4, R4, R15, R5 ;  /* 0x0000000f04047219 */ /* 0x002fe20000001205 */
[----:B0-----:R-:W-:Y:S01]  /*0f50*/  VIADD R5, R24, 0xffffffff ;  /* 0xffffffff18057836 */ /* 0x001fe20000000000 */
[----:B------:R-:W-:Y:S02]  /*0f60*/  SHF.L.U32 R3, R23, R28, RZ ;  /* 0x0000001c17037219 */ /* 0x000fe400000006ff */
[----:B------:R-:W-:Y:S01]  /*0f70*/  LOP3.LUT R12, R27, R12, RZ, 0xc0, !PT ;  /* 0x0000000c1b0c7212 */ /* 0x000fe200078ec0ff */
[----:B------:R-:W-:Y:S01]  /*0f80*/  IMAD.MOV R8, RZ, RZ, -R4 ;  /* 0x000000ffff087224 */ /* 0x000fe200078e0a04 */
[----:B------:R-:W-:Y:S02]  /*0f90*/  SEL R6, R6, R29, !P1 ;  /* 0x0000001d06067207 */ /* 0x000fe40004800000 */
[----:B------:R-:W-:Y:S01]  /*0fa0*/  LOP3.LUT R5, R14, R5, RZ, 0xc0, !PT ;  /* 0x000000050e057212 */ /* 0x000fe200078ec0ff */
[----:B------:R-:W-:Y:S02]  /*0fb0*/  IMAD R9, R3, R4, R12 ;  /* 0x0000000403097224 */ /* 0x000fe400078e020c */
[----:B--2---:R-:W-:-:S02]  /*0fc0*/  IMAD R3, R8, R21, R20 ;  /* 0x0000001508037224 */ /* 0x004fc400078e0214 */
[----:B---3--:R-:W-:Y:S02]  /*0fd0*/  IMAD R6, R9, R25, R6 ;  /* 0x0000001909067224 */ /* 0x008fe400078e0206 */
[----:B------:R-:W-:Y:S02]  /*0fe0*/  IMAD R67, R3, R24, R5 ;  /* 0x0000001803437224 */ /* 0x000fe400078e0205 */
[----:B------:R-:W-:-:S03]  /*0ff0*/  IMAD.MOV.U32 R4, RZ, RZ, 0x1 ;  /* 0x00000001ff047424 */ /* 0x000fc600078e00ff */
[----:B------:R-:W-:Y:S02]  /*1000*/  SEL R68, R67, R6, !P1 ;  /* 0x0000000643447207 */ /* 0x000fe40004800000 */
[----:B------:R-:W-:Y:S02]  /*1010*/  PRMT R3, R4, 0x7610, R3 ;  /* 0x0000761004037816 */ /* 0x000fe40000000003 */
[----:B------:R-:W-:-:S07]  /*1020*/  SEL R67, R6, R67, !P1 ;  /* 0x0000004306437207 */ /* 0x000fce0004800000 */
.L_x_9:
[----:B------:R-:W-:-:S08]  /*1030*/  NOP ;  /* 0x0000000000007918 */ /* 0x000fd00000000000 */
[----:B------:R-:W0:Y:S02]  /*1040*/  USETMAXREG.TRY_ALLOC.CTAPOOL UP0, 0xe8 ;  /* 0x000000e8000079c8 */ /* 0x000e240008000600 */
[----:B0-----:R-:W-:-:S13]  /*1050*/  PLOP3.LUT P0, PT, PT, PT, UP0, 0x80, 0x0 ;  /* 0x000000000000781c */ /* 0x001fda0003f0f008 */
[----:B------:R-:W-:Y:S05]  /*1060*/  @!P0 BRA `(.L_x_9) ;  /* 0xfffffffc00f08947 */ /* 0x000fea000383ffff */
[----:B------:R-:W-:Y:S01]  /*1070*/  ULDC.64 UR4, c[0x0][0x598] ;  /* 0x0001660000047ab9 */ /* 0x000fe20000000a00 */
[----:B------:R-:W-:Y:S01]  /*1080*/  ULDC.64 UR38, c[0x0][0x208] ;  /* 0x0000820000267ab9 */ /* 0x000fe20000000a00 */
[----:B------:R-:W-:-:S04]  /*1090*/  ISETP.NE.U32.AND P0, PT, RZ, UR4, PT ;  /* 0x00000004ff007c0c */ /* 0x000fc8000bf05070 */
[----:B------:R-:W-:-:S13]  /*10a0*/  ISETP.NE.AND.EX P0, PT, RZ, UR5, PT, P0 ;  /* 0x00000005ff007c0c */ /* 0x000fda000bf05300 */
[----:B------:R-:W-:Y:S05]  /*10b0*/  @!P0 BRA `(.L_x_12) ;  /* 0x00000000001c8947 */ /* 0x000fea0003800000 */
[----:B------:R-:W0:Y:S02]  /*10c0*/  LDC.64 R4, c[0x0][0x598] ;  /* 0x00016600ff047b82 */ /* 0x000e240000000a00 */
[----:B0-----:R-:W2:Y:S02]  /*10d0*/  LDG.E.64 R4, desc[UR38][R4.64] ;  /* 0x0000002604047981 */ /* 0x001ea4000c1e1b00 */
[----:B--2---:R-:W-:-:S04]  /*10e0*/  ISETP.NE.U32.AND P0, PT, R4, RZ, PT ;  /* 0x000000ff0400720c */ /* 0x004fc80003f05070 */
[----:B------:R-:W-:-:S13]  /*10f0*/  ISETP.NE.AND.EX P0, PT, R5, RZ, PT, P0 ;  /* 0x000000ff0500720c */ /* 0x000fda0003f05300 */
[----:B------:R-:W-:Y:S05]  /*1100*/  @!P0 BRA `(.L_x_12) ;  /* 0x0000000000088947 */ /* 0x000fea0003800000 */
[----:B------:R0:W5:Y:S01]  /*1110*/  LD.E R23, desc[UR38][R4.64] ;  /* 0x0000002604177980 */ /* 0x000162000c101900 */
[----:B------:R-:W-:Y:S05]  /*1120*/  BRA `(.L_x_13) ;  /* 0x0000000000247947 */ /* 0x000fea0003800000 */
.L_x_12:
[----:B------:R-:W-:Y:S02]  /*1130*/  ULDC.64 UR4, c[0x0][0x588] ;  /* 0x0001620000047ab9 */ /* 0x000fe40000000a00 */
[----:B------:R-:W-:-:S04]  /*1140*/  ISETP.NE.U32.AND P0, PT, RZ, UR4, PT ;  /* 0x00000004ff007c0c */ /* 0x000fc8000bf05070 */
[----:B------:R-:W-:-:S13]  /*1150*/  ISETP.NE.AND.EX P0, PT, RZ, UR5, PT, P0 ;  /* 0x00000005ff007c0c */ /* 0x000fda000bf05300 */
[----:B------:R-:W-:Y:S05]  /*1160*/  @!P0 BRA `(.L_x_14) ;  /* 0x00000000000c8947 */ /* 0x000fea0003800000 */
[----:B------:R-:W0:Y:S02]  /*1170*/  LDC.64 R4, c[0x0][0x588] ;  /* 0x00016200ff047b82 */ /* 0x000e240000000a00 */
[----:B0-----:R1:W5:Y:S01]  /*1180*/  LDG.E R23, desc[UR38][R4.64] ;  /* 0x0000002604177981 */ /* 0x001362000c1e1900 */
[----:B------:R-:W-:Y:S05]  /*1190*/  BRA `(.L_x_13) ;  /* 0x0000000000087947 */ /* 0x000fea0003800000 */
.L_x_14:
[----:B------:R-:W-:Y:S02]  /*11a0*/  ULDC UR4, c[0x0][0x580] ;  /* 0x0001600000047ab9 */ /* 0x000fe40000000800 */
[----:B------:R-:W-:-:S07]  /*11b0*/  IMAD.U32 R23, RZ, RZ, UR4 ;  /* 0x00000004ff177e24 */ /* 0x000fce000f8e00ff */
.L_x_13:
[----:B------:R-:W-:Y:S02]  /*11c0*/  ULDC.64 UR4, c[0x0][0x5a0] ;  /* 0x0001680000047ab9 */ /* 0x000fe40000000a00 */
[----:B------:R-:W-:-:S04]  /*11d0*/  ISETP.NE.U32.AND P0, PT, RZ, UR4, PT ;  /* 0x00000004ff007c0c */ /* 0x000fc8000bf05070 */
[----:B------:R-:W-:-:S13]  /*11e0*/  ISETP.NE.AND.EX P0, PT, RZ, UR5, PT, P0 ;  /* 0x00000005ff007c0c */ /* 0x000fda000bf05300 */
[----:B------:R-:W-:Y:S05]  /*11f0*/  @!P0 BRA `(.L_x_15) ;  /* 0x00000000001c8947 */ /* 0x000fea0003800000 */
[----:B01----:R-:W0:Y:S02]  /*1200*/  LDC.64 R4, c[0x0][0x5a0] ;  /* 0x00016800ff047b82 */ /* 0x003e240000000a00 */
[----:B0-----:R-:W2:Y:S02]  /*1210*/  LDG.E.64 R4, desc[UR38][R4.64] ;  /* 0x0000002604047981 */ /* 0x001ea4000c1e1b00 */
[----:B--2---:R-:W-:-:S04]  /*1220*/  ISETP.NE.U32.AND P0, PT, R4, RZ, PT ;  /* 0x000000ff0400720c */ /* 0x004fc80003f05070 */
[----:B------:R-:W-:-:S13]  /*1230*/  ISETP.NE.AND.EX P0, PT, R5, RZ, PT, P0 ;  /* 0x000000ff0500720c */ /* 0x000fda0003f05300 */
[----:B------:R-:W-:Y:S05]  /*1240*/  @!P0 BRA `(.L_x_15) ;  /* 0x0000000000088947 */ /* 0x000fea0003800000 */
[----:B------:R0:W5:Y:S01]  /*1250*/  LD.E R58, desc[UR38][R4.64] ;  /* 0x00000026043a7980 */ /* 0x000162000c101900 */
[----:B------:R-:W-:Y:S05]  /*1260*/  BRA `(.L_x_16) ;  /* 0x0000000000247947 */ /* 0x000fea0003800000 */
.L_x_15:
[----:B------:R-:W-:Y:S02]  /*1270*/  ULDC.64 UR4, c[0x0][0x590] ;  /* 0x0001640000047ab9 */ /* 0x000fe40000000a00 */
[----:B------:R-:W-:-:S04]  /*1280*/  ISETP.NE.U32.AND P0, PT, RZ, UR4, PT ;  /* 0x00000004ff007c0c */ /* 0x000fc8000bf05070 */
[----:B------:R-:W-:-:S13]  /*1290*/  ISETP.NE.AND.EX P0, PT, RZ, UR5, PT, P0 ;  /* 0x00000005ff007c0c */ /* 0x000fda000bf05300 */
[----:B------:R-:W-:Y:S05]  /*12a0*/  @!P0 BRA `(.L_x_17) ;  /* 0x00000000000c8947 */ /* 0x000fea0003800000 */
[----:B------:R-:W2:Y:S02]  /*12b0*/  LDC.64 R58, c[0x0][0x590] ;  /* 0x00016400ff3a7b82 */ /* 0x000ea40000000a00 */
[----:B--2---:R2:W5:Y:S01]  /*12c0*/  LDG.E R58, desc[UR38][R58.64] ;  /* 0x000000263a3a7981 */ /* 0x004562000c1e1900 */
[----:B------:R-:W-:Y:S05]  /*12d0*/  BRA `(.L_x_16) ;  /* 0x0000000000087947 */ /* 0x000fea0003800000 */
.L_x_17:
[----:B------:R-:W-:Y:S02]  /*12e0*/  ULDC UR4, c[0x0][0x584] ;  /* 0x0001610000047ab9 */ /* 0x000fe40000000800 */
[----:B------:R-:W-:-:S07]  /*12f0*/  IMAD.U32 R58, RZ, RZ, UR4 ;  /* 0x00000004ff3a7e24 */ /* 0x000fce000f8e00ff */
.L_x_16:
[----:B------:R-:W-:-:S13]  /*1300*/  LOP3.LUT P0, RZ, R3, 0xff, RZ, 0xc0, !PT ;  /* 0x000000ff03ff7812 */ /* 0x000fda000780c0ff */
[----:B------:R-:W-:Y:S05]  /*1310*/  @!P0 EXIT ;  /* 0x000000000000894d */ /* 0x000fea0003800000 */
[----:B------:R-:W3:Y:S01]  /*1320*/  LDC R60, c[0x0][0x658] ;  /* 0x00019600ff3c7b82 */ /* 0x000ee20000000800 */
[----:B------:R-:W-:Y:S01]  /*1330*/  ULDC.64 UR6, c[0x0][0x288] ;  /* 0x0000a20000067ab9 */ /* 0x000fe20000000a00 */
[----:B------:R-:W-:Y:S01]  /*1340*/  LOP3.LUT R7, R7, 0x1, RZ, 0xc0, !PT ;  /* 0x0000000107077812 */ /* 0x000fe200078ec0ff */
[----:B------:R-:W-:Y:S01]  /*1350*/  UIADD3 UR4, UR7, 0x3f, URZ ;  /* 0x0000003f07047890 */ /* 0x000fe2000fffe03f */
[----:B------:R-:W-:Y:S01]  /*1360*/  SHF.R.U32.HI R3, RZ, 0x2, R61 ;  /* 0x00000002ff037819 */ /* 0x000fe2000001163d */
[----:B01----:R-:W-:Y:S01]  /*1370*/  IMAD.U32 R4, RZ, RZ, UR6 ;  /* 0x00000006ff047e24 */ /* 0x003fe2000f8e00ff */
[----:B------:R-:W-:Y:S01]  /*1380*/  SHF.R.U32.HI R0, RZ, 0x1, R0 ;  /* 0x00000001ff007819 */ /* 0x000fe20000011600 */
[----:B------:R-:W-:Y:S01]  /*1390*/  USHF.R.S32.HI UR5, URZ, 0x1f, UR4 ;  /* 0x0000001f3f057899 */ /* 0x000fe20008011404 */
[----:B--2---:R-:W-:Y:S01]  /*13a0*/  LOP3.LUT R59, R61, 0x3, RZ, 0xc0, !PT ;  /* 0x000000033d3b7812 */ /* 0x004fe200078ec0ff */
[----:B------:R-:W-:Y:S01]  /*13b0*/  IMAD.SHL.U32 R56, R7, 0x40, RZ ;  /* 0x0000004007387824 */ /* 0x000fe200078e00ff */
[----:B------:R-:W-:Y:S01]  /*13c0*/  LOP3.LUT R3, R3, 0x7, RZ, 0xc0, !PT ;  /* 0x0000000703037812 */ /* 0x000fe200078ec0ff */
[----:B------:R-:W-:Y:S01]  /*13d0*/  ULEA.HI UR5, UR5, UR4, URZ, 0x6 ;  /* 0x0000000405057291 */ /* 0x000fe2000f8f303f */
[----:B------:R-:W-:Y:S01]  /*13e0*/  LOP3.LUT R0, R0, 0x30, RZ, 0xc0, !PT ;  /* 0x0000003000007812 */ /* 0x000fe200078ec0ff */
[----:B------:R-:W-:Y:S01]  /*13f0*/  IMAD R59, R59, -0x2, R4 ;  /* 0xfffffffe3b3b7824 */ /* 0x000fe200078e0204 */
[--C-:B------:R-:W-:Y:S01]  /*1400*/  LOP3.LUT R56, R56, 0x40, R3.reuse, 0xe2, !PT ;  /* 0x0000004038387812 */ /* 0x100fe200078ee203 */
[----:B------:R-:W-:Y:S01]  /*1410*/  USHF.R.S32.HI UR43, URZ, 0x6, UR5 ;  /* 0x000000063f2b7899 */ /* 0x000fe20008011405 */
[----:B------:R-:W-:Y:S01]  /*1420*/  IADD3 R4, RZ, -R0, -R3 ;  /* 0x80000000ff047210 */ /* 0x000fe20007ffe803 */
[----:B------:R-:W-:Y:S01]  /*1430*/  IMAD.MOV.U32 R3, RZ, RZ, -0x1 ;  /* 0xffffffffff037424 */ /* 0x000fe200078e00ff */
[----:B------:R-:W-:Y:S01]  /*1440*/  LOP3.LUT R62, R61, 0x80, RZ, 0xc0, !PT ;  /* 0x000000803d3e7812 */ /* 0x000fe200078ec0ff */
[----:B------:R-:W-:Y:S01]  /*1450*/  UISETP.LT.AND UP0, UPT, UR43, 0x1, UPT ;  /* 0x000000012b00788c */ /* 0x000fe2000bf01270 */
[----:B------:R-:W-:Y:S01]  /*1460*/  IMAD.MOV.U32 R5, RZ, RZ, 0x1 ;  /* 0x00000001ff057424 */ /* 0x000fe200078e00ff */
[----:B------:R-:W-:Y:S01]  /*1470*/  ULDC UR4, c[0x0][0x284] ;  /* 0x0000a10000047ab9 */ /* 0x000fe20000000800 */
[----:B------:R-:W-:Y:S01]  /*1480*/  IMAD R4, R7, -0x40, R4 ;  /* 0xffffffc007047824 */ /* 0x000fe200078e0204 */
[----:B------:R-:W-:Y:S01]  /*1490*/  USEL UR44, UR43, 0x1, UP0 ;  /* 0x000000012b2c7887 */ /* 0x000fe20008000000 */
[----:B---3--:R-:W-:Y:S01]  /*14a0*/  SHF.L.U32 R3, R3, R60, RZ ;  /* 0x0000003c03037219 */ /* 0x008fe200000006ff */
[----:B------:R-:W-:Y:S01]  /*14b0*/  IMAD.SHL.U32 R61, R61, 0x2, RZ ;  /* 0x000000023d3d7824 */ /* 0x000fe200078e00ff */
[----:B------:R-:W-:Y:S01]  /*14c0*/  LOP3.LUT R56, R56, R0, RZ, 0xfc, !PT ;  /* 0x0000000038387212 */ /* 0x000fe200078efcff */
[----:B------:R-:W-:Y:S01]  /*14d0*/  VIADD R64, R4, UR4 ;  /* 0x0000000404407c36 */ /* 0x000fe20008000000 */
[----:B------:R-:W-:Y:S01]  /*14e0*/  SHF.L.U32 R60, R5, R60, RZ ;  /* 0x0000003c053c7219 */ /* 0x000fe200000006ff */
[----:B------:R-:W-:Y:S01]  /*14f0*/  IMAD.MOV.U32 R57, RZ, RZ, RZ ;  /* 0x000000ffff397224 */ /* 0x000fe200078e00ff */
[----:B------:R-:W-:Y:S01]  /*1500*/  SHF.R.U32.HI R62, RZ, 0x7, R62 ;  /* 0x00000007ff3e7819 */ /* 0x000fe2000001163e */
[----:B------:R-:W-:Y:S01]  /*1510*/  UIADD3 UR44, UR43, -UR44, URZ ;  /* 0x8000002c2b2c7290 */ /* 0x000fe2000fffe03f */
[----:B------:R-:W-:Y:S01]  /*1520*/  LOP3.LUT R63, RZ, R3, RZ, 0x33, !PT ;  /* 0x00000003ff3f7212 */ /* 0x000fe200078e33ff */
[----:B------:R-:W-:Y:S01]  /*1530*/  UMOV UR40, URZ ;  /* 0x0000003f00287c82 */ /* 0x000fe20008000000 */
[----:B------:R-:W-:-:S09]  /*1540*/  UMOV UR41, URZ ;  /* 0x0000003f00297c82 */ /* 0x000fd20008000000 */
.L_x_103:
[----:B------:R-:W0:Y:S01]  /*1550*/  SHFL.IDX PT, R0, R62, RZ, 0x1f ;  /* 0x00001fff3e007589 */ /* 0x000e2200000e0000 */
[----:B------:R-:W1:Y:S01]  /*1560*/  S2UR UR7, SR_CgaCtaId ;  /* 0x00000000000779c3 */ /* 0x000e620000008800 */
[----:B------:R-:W-:Y:S01]  /*1570*/  UMOV UR6, 0x400 ;  /* 0x0000040000067882 */ /* 0x000fe20000000000 */
[----:B0-----:R-:W-:Y:S01]  /*1580*/  R2UR UR4, R0 ;  /* 0x00000000000472ca */ /* 0x001fe200000e0000 */
[----:B-1----:R-:W-:-:S12]  /*1590*/  ULEA UR6, UR7, UR6, 0x18 ;  /* 0x0000000607067291 */ /* 0x002fd8000f8ec03f */
[----:B------:R-:W-:-:S04]  /*15a0*/  ULEA.HI UR5, UR4, UR4, URZ, 0x1 ;  /* 0x0000000404057291 */ /* 0x000fc8000f8f083f */
[----:B------:R-:W-:-:S04]  /*15b0*/  ULOP3.LUT UR5, UR5, 0xffffe, URZ, 0xc0, !UPT ;  /* 0x000ffffe05057892 */ /* 0x000fc8000f8ec03f */
[----:B------:R-:W-:-:S03]  /*15c0*/  UIADD3 UR5, UR4, -UR5, URZ ;  /* 0x8000000504057290 */ /* 0x000fc6000fffe03f */
[----:B------:R-:W-:Y:S01]  /*15d0*/  ULDC UR4, c[0x0][0x28c] ;  /* 0x0000a30000047ab9 */ /* 0x000fe20000000800 */
[----:B------:R-:W-:Y:S01]  /*15e0*/  ULEA UR5, UR5, UR6, 0xc ;  /* 0x0000000605057291 */ /* 0x000fe2000f8e603f */
[----:B------:R-:W-:-:S03]  /*15f0*/  ISETP.LT.AND P0, PT, RZ, UR4, PT ;  /* 0x00000004ff007c0c */ /* 0x000fc6000bf01270 */
[----:B------:R-:W-:-:S04]  /*1600*/  UIADD3 UR5, UR5, 0x180, URZ ;  /* 0x0000018005057890 */ /* 0x000fc8000fffe03f */
[----:B------:R-:W-:-:S04]  /*1610*/  USHF.R.U32.HI UR5, URZ, 0x4, UR5 ;  /* 0x000000043f057899 */ /* 0x000fc80008011605 */
[----:B------:R-:W-:-:S04]  /*1620*/  ULOP3.LUT UR5, UR5, 0x3fff, URZ, 0xc0, !UPT ;  /* 0x00003fff05057892 */ /* 0x000fc8000f8ec03f */
[----:B------:R-:W-:Y:S01]  /*1630*/  ULOP3.LUT UR45, UR5, 0x10000, URZ, 0xfc, !UPT ;  /* 0x00010000052d7892 */ /* 0x000fe2000f8efc3f */
[----:B--234-:R-:W-:Y:S11]  /*1640*/  @P0 BRA `(.L_x_18) ;  /* 0x0000000000400947 */ /* 0x01cff60003800000 */
[----:B------:R-:W-:Y:S01]  /*1650*/  MOV R0, 0x0 ;  /* 0x0000000000007802 */ /* 0x000fe20000000f00 */
[----:B------:R-:W-:Y:S01]  /*1660*/  ULDC.64 UR4, c[0x4][0x68] ;  /* 0x01001a0000047ab9 */ /* 0x000fe20000000a00 */
[----:B------:R-:W-:Y:S01]  /*1670*/  ULDC.64 UR6, c[0x4][0x8] ;  /* 0x0100020000067ab9 */ /* 0x000fe20000000a00 */
[----:B------:R-:W-:Y:S01]  /*1680*/  IMAD.U32 R4, RZ, RZ, UR4 ;  /* 0x00000004ff047e24 */ /* 0x000fe2000f8e00ff */
[----:B------:R0:W1:Y:S01]  /*1690*/  LDC.64 R14, c[0x4][R0] ;  /* 0x01000000000e7b82 */ /* 0x0000620000000a00 */
[----:B------:R-:W-:Y:S01]  /*16a0*/  IMAD.U32 R5, RZ, RZ, UR5 ;  /* 0x00000005ff057e24 */ /* 0x000fe2000f8e00ff */
[----:B------:R-:W-:Y:S01]  /*16b0*/  ULDC.64 UR4, c[0x4][0x70] ;  /* 0x01001c0000047ab9 */ /* 0x000fe20000000a00 */
[----:B------:R-:W-:Y:S02]  /*16c0*/  IMAD.U32 R10, RZ, RZ, UR6 ;  /* 0x00000006ff0a7e24 */ /* 0x000fe4000f8e00ff */
[----:B------:R-:W-:Y:S02]  /*16d0*/  IMAD.U32 R6, RZ, RZ, UR4 ;  /* 0x00000004ff067e24 */ /* 0x000fe4000f8e00ff */
[----:B------:R-:W-:-:S02]  /*16e0*/  IMAD.U32 R7, RZ, RZ, UR5 ;  /* 0x00000005ff077e24 */ /* 0x000fc4000f8e00ff */
[----:B------:R-:W-:Y:S02]  /*16f0*/  IMAD.U32 R11, RZ, RZ, UR7 ;  /* 0x00000007ff0b7e24 */ /* 0x000fe4000f8e00ff */
[----:B------:R-:W-:Y:S02]  /*1700*/  IMAD.MOV.U32 R8, RZ, RZ, 0x1e1 ;  /* 0x000001e1ff087424 */ /* 0x000fe400078e00ff */
[----:B------:R-:W-:Y:S02]  /*1710*/  IMAD.MOV.U32 R12, RZ, RZ, 0x1 ;  /* 0x00000001ff0c7424 */ /* 0x000fe400078e00ff */
[----:B0-----:R-:W-:-:S07]  /*1720*/  IMAD.MOV.U32 R13, RZ, RZ, RZ ;  /* 0x000000ffff0d7224 */ /* 0x001fce00078e00ff */
[----:B------:R-:W-:-:S07]  /*1730*/  LEPC R20, `(.L_x_18) ;  /* 0x000000001014794e */ /* 0x000fce0000000000 */
[----:B-1---5:R-:W-:Y:S05]  /*1740*/  CALL.ABS.NOINC R14 ;  /* 0x000000000e007343 */ /* 0x022fea0003c00000 */
.L_x_18:
[----:B------:R-:W-:-:S04]  /*1750*/  LOP3.LUT R0, R18, 0x1, RZ, 0xfc, !PT ;  /* 0x0000000112007812 */ /* 0x000fc800078efcff */
[----:B------:R-:W-:-:S13]  /*1760*/  ISETP.NE.AND P0, PT, R0, 0x3, PT ;  /* 0x000000030000780c */ /* 0x000fda0003f05270 */
[----:B------:R-:W-:Y:S05]  /*1770*/  @!P0 BRA `(.L_x_19) ;  /* 0x0000000000048947 */ /* 0x000fea0003800000 */
[----:B------:R-:W-:Y:S01]  /*1780*/  BPT.TRAP 0x1 ;  /* 0x000000040000795c */ /* 0x000fe20000300000 */
.L_x_19:
[----:B------:R-:W0:Y:S01]  /*1790*/  S2UR UR5, SR_CgaCtaId ;  /* 0x00000000000579c3 */ /* 0x000e220000008800 */
[----:B------:R-:W-:Y:S01]  /*17a0*/  UMOV UR4, 0x400 ;  /* 0x0000040000047882 */ /* 0x000fe20000000000 */
[----:B------:R-:W-:Y:S02]  /*17b0*/  IMAD.U32 R0, RZ, RZ, UR40 ;  /* 0x00000028ff007e24 */ /* 0x000fe4000f8e00ff */
[----:B------:R-:W-:-:S03]  /*17c0*/  IMAD.U32 R3, RZ, RZ, UR41 ;  /* 0x00000029ff037e24 */ /* 0x000fc6000f8e00ff */
[----:B------:R-:W-:Y:S01]  /*17d0*/  SHF.L.U32 R0, R0, 0x1f, RZ ;  /* 0x0000001f00007819 */ /* 0x000fe200000006ff */
[----:B0-----:R-:W-:-:S06]  /*17e0*/  ULEA UR4, UR5, UR4, 0x18 ;  /* 0x0000000405047291 */ /* 0x001fcc000f8ec03f */
[----:B------:R-:W-:-:S04]  /*17f0*/  IMAD.U32 R6, RZ, RZ, UR4 ;  /* 0x00000004ff067e24 */ /* 0x000fc8000f8e00ff */
[----:B------:R-:W-:-:S04]  /*1800*/  IMAD R3, R3, 0x8, R6 ;  /* 0x0000000803037824 */ /* 0x000fc800078e0206 */
[----:B------:R0:W1:Y:S01]  /*1810*/  SYNCS.PHASECHK.TRANS64.TRYWAIT P1, [R3+URZ], R0 ;  /* 0x00000000030075a7 */ /* 0x000062000802017f */
[----:B------:R-:W-:Y:S05]  /*1820*/  @!P0 BRA `(.L_x_20) ;  /* 0x0000000000048947 */ /* 0x000fea0003800000 */
[----:B------:R-:W-:Y:S01]  /*1830*/  BPT.TRAP 0x1 ;  /* 0x000000040000795c */ /* 0x000fe20000300000 */
.L_x_20:
[----:B------:R-:W-:-:S05]  /*1840*/  IMAD.U32 R4, RZ, RZ, UR44 ;  /* 0x0000002cff047e24 */ /* 0x000fca000f8e00ff */
[----:B------:R-:W-:Y:S01]  /*1850*/  ISETP.GE.AND P2, PT, R4, 0x1, PT ;  /* 0x000000010400780c */ /* 0x000fe20003f46270 */
[----:B-1----:R-:W-:-:S12]  /*1860*/  @P1 BRA `(.L_x_21) ;  /* 0x0000000000081947 */ /* 0x002fd80003800000 */
[----:B------:R-:W1:Y:S02]  /*1870*/  SYNCS.PHASECHK.TRANS64.TRYWAIT P1, [R3+URZ], R0 ;  /* 0x00000000030075a7 */ /* 0x000e64000802017f */
[----:B-1----:R-:W-:Y:S05]  /*1880*/  @!P1 BRA `(.L_x_22) ;  /* 0x00000044005c9947 */ /* 0x002fea0003800000 */
.L_x_21:
[----:B------:R-:W-:Y:S05]  /*1890*/  WARPSYNC.ALL ;  /* 0x0000000000007948 */ /* 0x000fea0003800000 */
[----:B------:R-:W-:Y:S01]  /*18a0*/  R2UR UR4, R6 ;  /* 0x00000000060472ca */ /* 0x000fe200000e0000 */
[----:B------:R-:W-:Y:S01]  /*18b0*/  ULEA UR6, UR41, UR45, 0xa ;  /* 0x0000002d29067291 */ /* 0x000fe2000f8e503f */
[----:B------:R-:W-:Y:S01]  /*18c0*/  WARPGROUP.ARRIVE ;  /* 0x00000000000079c5 */ /* 0x000fe20000000000 */
[----:B------:R-:W-:Y:S01]  /*18d0*/  UMOV UR9, 0x80000020 ;  /* 0x8000002000097882 */ /* 0x000fe20000000000 */
[----:B------:R-:W-:Y:S01]  /*18e0*/  UMOV UR11, 0x80000020 ;  /* 0x80000020000b7882 */ /* 0x000fe20000000000 */
[----:B------:R-:W-:-:S03]  /*18f0*/  UIADD3 UR7, UR6, 0x200, URZ ;  /* 0x0000020006077890 */ /* 0x000fc6000fffe03f */
[----:B------:R-:W-:-:S05]  /*1900*/  UMOV UR8, UR6 ;  /* 0x0000000600087c82 */ /* 0x000fca0008000000 */
[----:B------:R-:W-:-:S04]  /*1910*/  UIADD3 UR4, UR4, 0x30180, URZ ;  /* 0x0003018004047890 */ /* 0x000fc8000fffe03f */
[----:B------:R-:W-:-:S04]  /*1920*/  USHF.R.U32.HI UR4, URZ, 0x4, UR4 ;  /* 0x000000043f047899 */ /* 0x000fc80008011604 */
[----:B------:R-:W-:-:S04]  /*1930*/  ULOP3.LUT UR4, UR4, 0x3fff, URZ, 0xc0, !UPT ;  /* 0x00003fff04047892 */ /* 0x000fc8000f8ec03f */
[----:B------:R-:W-:-:S04]  /*1940*/  ULOP3.LUT UR4, UR4, 0x10000, URZ, 0xfc, !UPT ;  /* 0x0001000004047892 */ /* 0x000fc8000f8efc3f */
[----:B------:R-:W-:-:S07]  /*1950*/  ULEA UR5, UR41, UR4, 0x7 ;  /* 0x0000000429057291 */ /* 0x000fce000f8e383f */
[----:B------:R-:W-:Y:S02]  /*1960*/  UMOV UR10, UR5 ;  /* 0x00000005000a7c82 */ /* 0x000fe40008000000 */
[----:B------:R-:W-:Y:S01]  /*1970*/  IGMMA.64x32x32.S8.S8 R40, gdesc[UR8], RZ, !UPT, gsb0 ;  /* 0x01200000082879f1 */ /* 0x000fe2000c0410ff */
[----:B------:R-:W-:Y:S01]  /*1980*/  UMOV UR8, UR7 ;  /* 0x0000000700087c82 */ /* 0x000fe20008000000 */
[----:B------:R-:W-:Y:S01]  /*1990*/  UMOV UR9, 0x80000020 ;  /* 0x8000002000097882 */ /* 0x000fe20000000000 */
[----:B------:R-:W-:Y:S02]  /*19a0*/  WARPGROUP.DEPBAR.LE gsb0, 0x0 ;  /* 0x00008000000079c5 */ /* 0x000fe40000010000 */
[----:B------:R-:W-:-:S06]  /*19b0*/  WARPGROUP.ARRIVE ;  /* 0x00000000000079c5 */ /* 0x000fcc0000000000 */
[----:B------:R-:W-:Y:S01]  /*19c0*/  IGMMA.64x32x32.S8.S8 R24, gdesc[UR8], RZ, !UPT, gsb0 ;  /* 0x01200000081879f1 */ /* 0x000fe2000c0410ff */
[----:B------:R-:W-:Y:S02]  /*19d0*/  UIADD3 UR8, UR6, 0x2, URZ ;  /* 0x0000000206087890 */ /* 0x000fe4000fffe03f */
[----:B------:R-:W-:Y:S01]  /*19e0*/  UIADD3 UR10, UR5, 0x2, URZ ;  /* 0x00000002050a7890 */ /* 0x000fe2000fffe03f */
[----:B------:R-:W-:Y:S01]  /*19f0*/  UMOV UR9, 0x80000020 ;  /* 0x8000002000097882 */ /* 0x000fe20000000000 */
[----:B------:R-:W-:Y:S01]  /*1a00*/  UMOV UR11, 0x80000020 ;  /* 0x80000020000b7882 */ /* 0x000fe20000000000 */
[----:B------:R-:W-:Y:S01]  /*1a10*/  UIADD3 UR6, UR6, 0x202, URZ ;  /* 0x0000020206067890 */ /* 0x000fe2000fffe03f */
[----:B------:R-:W-:Y:S02]  /*1a20*/  WARPGROUP.DEPBAR.LE gsb0, 0x0 ;  /* 0x00008000000079c5 */ /* 0x000fe40000010000 */
[----:B------:R-:W-:-:S06]  /*1a30*/  WARPGROUP.ARRIVE ;  /* 0x00000000000079c5 */ /* 0x000fcc0000000000 */
[----:B------:R-:W-:Y:S01]  /*1a40*/  IGMMA.64x32x32.S8.S8 R40, gdesc[UR8], R40, gsb0 ;  /* 0x01200000082879f1 */ /* 0x000fe20008041028 */
[----:B------:R-:W-:Y:S01]  /*1a50*/  UMOV UR8, UR6 ;  /* 0x0000000600087c82 */ /* 0x000fe20008000000 */
[----:B------:R-:W-:Y:S01]  /*1a60*/  UMOV UR9, 0x80000020 ;  /* 0x8000002000097882 */ /* 0x000fe20000000000 */
[----:B------:R-:W-:Y:S02]  /*1a70*/  WARPGROUP.DEPBAR.LE gsb0, 0x0 ;  /* 0x00008000000079c5 */ /* 0x000fe40000010000 */
[----:B------:R-:W-:-:S06]  /*1a80*/  WARPGROUP.ARRIVE ;  /* 0x00000000000079c5 */ /* 0x000fcc0000000000 */
[----:B------:R-:W-:Y:S03]  /*1a90*/  IGMMA.64x32x32.S8.S8 R24, gdesc[UR8], R24, gsb0 ;  /* 0x01200000081879f1 */ /* 0x000fe60008041018 */
[----:B------:R-:W-:Y:S02]  /*1aa0*/  WARPGROUP.DEPBAR.LE gsb0, 0x0 ;  /* 0x00008000000079c5 */ /* 0x000fe40000010000 */
[----:B------:R-:W-:Y:S05]  /*1ab0*/  @!P2 BRA `(.L_x_23) ;  /* 0x000000040020a947 */ /* 0x000fea0003800000 */
[----:B------:R-:W-:Y:S01]  /*1ac0*/  UIADD3 UR5, UR41, 0x1, URZ ;  /* 0x0000000129057890 */ /* 0x000fe2000fffe03f */
[----:B01----:R-:W-:Y:S02]  /*1ad0*/  IMAD.U32 R0, RZ, RZ, UR44 ;  /* 0x0000002cff007e24 */ /* 0x003fe4000f8e00ff */
[----:B------:R-:W-:Y:S01]  /*1ae0*/  IMAD.U32 R3, RZ, RZ, UR41 ;  /* 0x00000029ff037e24 */ /* 0x000fe2000f8e00ff */
[----:B------:R-:W-:-:S04]  /*1af0*/  UISETP.NE.AND UP0, UPT, UR5, 0xc, UPT ;  /* 0x0000000c0500788c */ /* 0x000fc8000bf05270 */
[----:B------:R-:W-:Y:S02]  /*1b00*/  USEL UR6, URZ, 0x1, UP0 ;  /* 0x000000013f067887 */ /* 0x000fe40008000000 */
[----:B------:R-:W-:Y:S02]  /*1b10*/  USEL UR5, UR5, URZ, UP0 ;  /* 0x0000003f05057287 */ /* 0x000fe40008000000 */
[----:B------:R-:W-:-:S06]  /*1b20*/  ULOP3.LUT UR6, UR40, UR6, URZ, 0x3c, !UPT ;  /* 0x0000000628067292 */ /* 0x000fcc000f8e3c3f */
[----:B------:R-:W-:-:S07]  /*1b30*/  IMAD.U32 R7, RZ, RZ, UR6 ;  /* 0x00000006ff077e24 */ /* 0x000fce000f8e00ff */
.L_x_30:
[----:B------:R-:W-:Y:S05]  /*1b40*/  @!P0 BRA `(.L_x_24) ;  /* 0x0000000000048947 */ /* 0x000fea0003800000 */
[----:B------:R-:W-:Y:S01]  /*1b50*/  BPT.TRAP 0x1 ;  /* 0x000000040000795c */ /* 0x000fe20000300000 */
.L_x_24:
[----:B------:R-:W0:Y:S01]  /*1b60*/  S2UR UR7, SR_CgaCtaId ;  /* 0x00000000000779c3 */ /* 0x000e220000008800 */
[----:B------:R-:W-:Y:S01]  /*1b70*/  UMOV UR6, 0x400 ;  /* 0x0000040000067882 */ /* 0x000fe20000000000 */
[----:B------:R-:W-:Y:S01]  /*1b80*/  IMAD.U32 R5, RZ, RZ, UR5 ;  /* 0x00000005ff057e24 */ /* 0x000fe2000f8e00ff */
[----:B------:R-:W-:Y:S01]  /*1b90*/  SHF.L.U32 R4, R7, 0x1f, RZ ;  /* 0x0000001f07047819 */ /* 0x000fe200000006ff */
[----:B0-----:R-:W-:-:S06]  /*1ba0*/  ULEA UR6, UR7, UR6, 0x18 ;  /* 0x0000000607067291 */ /* 0x001fcc000f8ec03f */
[----:B------:R-:W-:-:S04]  /*1bb0*/  IMAD.U32 R6, RZ, RZ, UR6 ;  /* 0x00000006ff067e24 */ /* 0x000fc8000f8e00ff */
[----:B------:R-:W-:-:S04]  /*1bc0*/  IMAD R5, R5, 0x8, R6 ;  /* 0x0000000805057824 */ /* 0x000fc800078e0206 */
[----:B------:R0:W1:Y:S01]  /*1bd0*/  SYNCS.PHASECHK.TRANS64.TRYWAIT P1, [R5+URZ], R4 ;  /* 0x00000004050075a7 */ /* 0x000062000802017f */
[----:B------:R-:W-:Y:S05]  /*1be0*/  @!P0 BRA `(.L_x_25) ;  /* 0x0000000000048947 */ /* 0x000fea0003800000 */
[----:B------:R-:W-:Y:S01]  /*1bf0*/  BPT.TRAP 0x1 ;  /* 0x000000040000795c */ /* 0x000fe20000300000 */
.L_x_25:
[----:B-1----:R-:W-:Y:S05]  /*1c00*/  @P1 BRA `(.L_x_26) ;  /* 0x0000000000081947 */ /* 0x002fea0003800000 */
[----:B------:R-:W1:Y:S02]  /*1c10*/  SYNCS.PHASECHK.TRANS64.TRYWAIT P1, [R5+URZ], R4 ;  /* 0x00000004050075a7 */ /* 0x000e64000802017f */
[----:B-1----:R-:W-:Y:S05]  /*1c20*/  @!P1 BRA `(.L_x_27) ;  /* 0x0000004000889947 */ /* 0x002fea0003800000 */
.L_x_26:
[----:B------:R-:W-:Y:S01]  /*1c30*/  ULEA UR6, UR5, UR4, 0x7 ;  /* 0x0000000405067291 */ /* 0x000fe2000f8e383f */
[----:B------:R-:W-:Y:S01]  /*1c40*/  WARPGROUP.ARRIVE ;  /* 0x00000000000079c5 */ /* 0x000fe20000000000 */
[----:B------:R-:W-:Y:S01]  /*1c50*/  ULEA UR7, UR5, UR45, 0xa ;  /* 0x0000002d05077291 */ /* 0x000fe2000f8e503f */
[----:B------:R-:W-:Y:S01]  /*1c60*/  UMOV UR11, 0x80000020 ;  /* 0x80000020000b7882 */ /* 0x000fe20000000000 */
[----:B------:R-:W-:Y:S02]  /*1c70*/  UMOV UR9, 0x80000020 ;  /* 0x8000002000097882 */ /* 0x000fe40000000000 */
[----:B------:R-:W-:Y:S01]  /*1c80*/  UIADD3 UR12, UR7, 0x200, URZ ;  /* 0x00000200070c7890 */ /* 0x000fe2000fffe03f */
[----:B------:R-:W-:Y:S02]  /*1c90*/  UMOV UR10, UR6 ;  /* 0x00000006000a7c82 */ /* 0x000fe40008000000 */
[----:B------:R-:W-:Y:S02]  /*1ca0*/  UMOV UR8, UR7 ;  /* 0x0000000700087c82 */ /* 0x000fe40008000000 */
[----:B------:R-:W-:Y:S01]  /*1cb0*/  IGMMA.64x32x32.S8.S8 R40, gdesc[UR8], R40, gsb0 ;  /* 0x01200000082879f1 */ /* 0x000fe20008041028 */
[----:B------:R-:W-:Y:S01]  /*1cc0*/  UMOV UR9, 0x80000020 ;  /* 0x8000002000097882 */ /* 0x000fe20000000000 */
[----:B------:R-:W-:Y:S01]  /*1cd0*/  UMOV UR8, UR12 ;  /* 0x0000000c00087c82 */ /* 0x000fe20008000000 */
[----:B------:R-:W-:-:S02]  /*1ce0*/  WARPGROUP.DEPBAR.LE gsb0, 0x0 ;  /* 0x00008000000079c5 */ /* 0x000fc40000010000 */
[----:B------:R-:W-:-:S06]  /*1cf0*/  WARPGROUP.ARRIVE ;  /* 0x00000000000079c5 */ /* 0x000fcc0000000000 */
[----:B------:R-:W-:Y:S01]  /*1d00*/  IGMMA.64x32x32.S8.S8 R24, gdesc[UR8], R24, gsb0 ;  /* 0x01200000081879f1 */ /* 0x000fe20008041018 */
        /* <DEDUP_REMOVED lines=15> */
[----:B------:R-:W-:Y:S01]  /*1e00*/  BPT.TRAP 0x1 ;  /* 0x000000040000795c */ /* 0x000fe20000300000 */
.L_x_28:
[----:B------:R-:W-:-:S13]  /*1e10*/  ISETP.NE.AND P1, PT, R19, RZ, PT ;  /* 0x000000ff1300720c */ /* 0x000fda0003f25270 */
[----:B01----:R-:W-:-:S04]  /*1e20*/  @P1 IMAD R4, R3, 0x8, R6 ;  /* 0x0000000803041824 */ /* 0x003fc800078e0206 */
[----:B------:R-:W-:-:S05]  /*1e30*/  @P1 VIADD R5, R4, 0x60 ;  /* 0x0000006004051836 */ /* 0x000fca0000000000 */
[----:B------:R-:W-:-:S04]  /*1e40*/  @P1 PRMT R5, R22, 0x654, R5 ;  /* 0x0000065416051816 */ /* 0x000fc80000000005 */
[----:B------:R0:W-:Y:S01]  /*1e50*/  @P1 SYNCS.ARRIVE.TRANS64.RED.A1T0 RZ, [R5+URZ], RZ ;  /* 0x000000ff05ff19a7 */ /* 0x0001e2000810043f */
[----:B------:R-:W-:-:S13]  /*1e60*/  ISETP.GT.U32.AND P1, PT, R18, 0x1, PT ;  /* 0x000000011200780c */ /* 0x000fda0003f24070 */
[----:B0-----:R-:W-:Y:S05]  /*1e70*/  @P1 BRA `(.L_x_29) ;  /* 0x0000000000041947 */ /* 0x001fea0003800000 */
[----:B------:R-:W-:Y:S01]  /*1e80*/  BPT.TRAP 0x1 ;  /* 0x000000040000795c */ /* 0x000fe20000300000 */
.L_x_29:
[----:B------:R-:W-:Y:S01]  /*1e90*/  UIADD3 UR5, UR5, 0x1, URZ ;  /* 0x0000000105057890 */ /* 0x000fe2000fffe03f */
[C---:B------:R-:W-:Y:S01]  /*1ea0*/  ISETP.GT.AND P2, PT, R0.reuse, 0x1, PT ;  /* 0x000000010000780c */ /* 0x040fe20003f44270 */
[----:B------:R-:W-:Y:S02]  /*1eb0*/  VIADD R3, R3, 0x1 ;  /* 0x0000000103037836 */ /* 0x000fe40000000000 */
[----:B------:R-:W-:Y:S01]  /*1ec0*/  UISETP.NE.AND UP0, UPT, UR5, 0xc, UPT ;  /* 0x0000000c0500788c */ /* 0x000fe2000bf05270 */
[----:B------:R-:W-:Y:S02]  /*1ed0*/  VIADD R0, R0, 0xffffffff ;  /* 0xffffffff00007836 */ /* 0x000fe40000000000 */
[C---:B------:R-:W-:Y:S01]  /*1ee0*/  ISETP.NE.AND P1, PT, R3.reuse, 0xc, PT ;  /* 0x0000000c0300780c */ /* 0x040fe20003f25270 */
[----:B------:R-:W-:Y:S02]  /*1ef0*/  USEL UR6, URZ, 0x1, UP0 ;  /* 0x000000013f067887 */ /* 0x000fe40008000000 */
[----:B------:R-:W-:Y:S01]  /*1f00*/  USEL UR5, UR5, URZ, UP0 ;  /* 0x0000003f05057287 */ /* 0x000fe20008000000 */
[----:B------:R-:W-:-:S03]  /*1f10*/  SEL R3, R3, RZ, P1 ;  /* 0x000000ff03037207 */ /* 0x000fc60000800000 */
[----:B------:R-:W-:Y:S01]  /*1f20*/  LOP3.LUT R7, R7, UR6, RZ, 0x3c, !PT ;  /* 0x0000000607077c12 */ /* 0x000fe2000f8e3cff */
[----:B------:R-:W-:Y:S07]  /*1f30*/  @P2 BRA `(.L_x_30) ;  /* 0xfffffffc00002947 */ /* 0x000fee000383ffff */
.L_x_23:
[----:B01----:R-:W0:Y:S02]  /*1f40*/  LDC R0, c[0x0][0x28c] ;  /* 0x0000a300ff007b82 */ /* 0x003e240000000800 */
[----:B0-----:R-:W-:-:S13]  /*1f50*/  ISETP.GE.AND P1, PT, R0, 0x1, PT ;  /* 0x000000010000780c */ /* 0x001fda0003f26270 */
[----:B------:R-:W-:Y:S05]  /*1f60*/  @!P1 BRA `(.L_x_31) ;  /* 0x0000000000449947 */ /* 0x000fea0003800000 */
[----:B------:R-:W-:Y:S05]  /*1f70*/  @!P0 BRA `(.L_x_32) ;  /* 0x0000000000048947 */ /* 0x000fea0003800000 */
[----:B------:R-:W-:Y:S01]  /*1f80*/  BPT.TRAP 0x1 ;  /* 0x000000040000795c */ /* 0x000fe20000300000 */
.L_x_32:
[----:B------:R-:W-:-:S13]  /*1f90*/  ISETP.NE.AND P0, PT, R19, RZ, PT ;  /* 0x000000ff1300720c */ /* 0x000fda0003f05270 */
[----:B------:R-:W-:-:S05]  /*1fa0*/  VOTEU.ANY UP0, P0 ;  /* 0x00000000003f7886 */ /* 0x000fca0000000100 */
[----:B------:R-:W-:-:S06]  /*1fb0*/  @UP0 UIADD3 UR4, UR44, UR41, URZ ;  /* 0x000000292c040290 */ /* 0x000fcc000fffe03f */
[----:B------:R-:W-:Y:S02]  /*1fc0*/  IMAD.U32 R4, RZ, RZ, UR4 ;  /* 0x00000004ff047e24 */ /* 0x000fe4000f8e00ff */
[----:B------:R-:W-:Y:S02]  /*1fd0*/  IMAD.U32 R3, RZ, RZ, UR4 ;  /* 0x00000004ff037e24 */ /* 0x000fe4000f8e00ff */
[----:B------:R-:W-:-:S05]  /*1fe0*/  @P0 IMAD.WIDE.U32 R4, R4, -0x55555555, RZ ;  /* 0xaaaaaaab04040825 */ /* 0x000fca00078e00ff */
[----:B------:R-:W-:-:S05]  /*1ff0*/  @P0 SHF.R.U32.HI R0, RZ, 0x3, R5 ;  /* 0x00000003ff000819 */ /* 0x000fca0000011605 */
[----:B------:R-:W-:-:S04]  /*2000*/  @P0 IMAD R0, R0, -0xc, R3 ;  /* 0xfffffff400000824 */ /* 0x000fc800078e0203 */
[----:B------:R-:W-:-:S04]  /*2010*/  @P0 IMAD R0, R0, 0x8, R6 ;  /* 0x0000000800000824 */ /* 0x000fc800078e0206 */
[----:B------:R-:W-:-:S05]  /*2020*/  @P0 VIADD R3, R0, 0x60 ;  /* 0x0000006000030836 */ /* 0x000fca0000000000 */
[----:B------:R-:W-:-:S04]  /*2030*/  @P0 PRMT R3, R22, 0x654, R3 ;  /* 0x0000065416030816 */ /* 0x000fc80000000003 */
[----:B------:R0:W-:Y:S01]  /*2040*/  @P0 SYNCS.ARRIVE.TRANS64.RED.A1T0 RZ, [R3+URZ], RZ ;  /* 0x000000ff03ff09a7 */ /* 0x0001e2000810043f */
[----:B------:R-:W-:-:S13]  /*2050*/  ISETP.GT.U32.AND P0, PT, R18, 0x1, PT ;  /* 0x000000011200780c */ /* 0x000fda0003f04070 */
[----:B0-----:R-:W-:Y:S05]  /*2060*/  @P0 BRA `(.L_x_31) ;  /* 0x0000000000040947 */ /* 0x001fea0003800000 */
[----:B------:R-:W-:Y:S01]  /*2070*/  BPT.TRAP 0x1 ;  /* 0x000000040000795c */ /* 0x000fe20000300000 */
.L_x_31:
[----:B------:R-:W-:Y:S01]  /*2080*/  IMAD.SHL.U32 R12, R68, 0x20, RZ ;  /* 0x00000020440c7824 */ /* 0x000fe200078e00ff */
[----:B------:R-:W-:Y:S01]  /*2090*/  UIADD3 UR41, UR43, UR41, URZ ;  /* 0x000000292b297290 */ /* 0x000fe2000fffe03f */
[----:B------:R-:W-:Y:S01]  /*20a0*/  IMAD.SHL.U32 R3, R67, 0x100, RZ ;  /* 0x0000010043037824 */ /* 0x000fe200078e00ff */
[----:B------:R-:W-:Y:S01]  /*20b0*/  ULDC UR7, c[0x0][0x288] ;  /* 0x0000a20000077ab9 */ /* 0x000fe20000000800 */
[----:B------:R-:W-:Y:S01]  /*20c0*/  ULDC UR10, c[0x0][0x284] ;  /* 0x0000a100000a7ab9 */ /* 0x000fe20000000800 */
[----:B------:R-:W-:Y:S01]  /*20d0*/  UISETP.GT.U32.AND UP0, UPT, UR41, 0xb, UPT ;  /* 0x0000000b2900788c */ /* 0x000fe2000bf04070 */
[C---:B------:R-:W-:Y:S01]  /*20e0*/  ISETP.GE.AND P0, PT, R12.reuse, UR7, PT ;  /* 0x000000070c007c0c */ /* 0x040fe2000bf06270 */
[----:B------:R-:W-:Y:S01]  /*20f0*/  UISETP.GE.U32.AND UP1, UPT, UR43, 0xc, UPT ;  /* 0x0000000c2b00788c */ /* 0x000fe2000bf26070 */
[----:B------:R-:W-:Y:S01]  /*2100*/  SHF.R.S32.HI R70, RZ, 0x1f, R66 ;  /* 0x0000001fff467819 */ /* 0x000fe20000011442 */
[----:B------:R-:W-:Y:S01]  /*2110*/  UISETP.LT.U32.AND UP0, UPT, UR43, 0xc, UP0 ;  /* 0x0000000c2b00788c */ /* 0x000fe20008701070 */
[----:B------:R-:W-:Y:S01]  /*2120*/  ISETP.GE.OR P0, PT, R3, UR10, P0 ;  /* 0x0000000a03007c0c */ /* 0x000fe20008706670 */
[----:B------:R-:W-:Y:S01]  /*2130*/  ULDC.64 UR8, c[0x0][0x5d0] ;  /* 0x0001740000087ab9 */ /* 0x000fe20000000a00 */
[----:B------:R-:W-:Y:S01]  /*2140*/  LOP3.LUT R14, R12, 0x6, R61, 0xf8, !PT ;  /* 0x000000060c0e7812 */ /* 0x000fe200078ef83d */
[----:B------:R-:W-:Y:S01]  /*2150*/  UIMAD.WIDE.U32 UR4, UR41, -0x55555555, URZ ;  /* 0xaaaaaaab290478a5 */ /* 0x000fe2000f8e003f */
[----:B------:R-:W-:Y:S01]  /*2160*/  IMAD R5, R70, UR8, RZ ;  /* 0x0000000846057c24 */ /* 0x000fe2000f8e02ff */
[----:B------:R-:W-:Y:S01]  /*2170*/  USEL UR6, URZ, 0x1, !UP0 ;  /* 0x000000013f067887 */ /* 0x000fe2000c000000 */
[--C-:B------:R-:W-:Y:S01]  /*2180*/  SHF.R.S32.HI R15, RZ, 0x1f, R14.reuse ;  /* 0x0000001fff0f7819 */ /* 0x100fe2000001140e */
[----:B------:R-:W-:Y:S01]  /*2190*/  USHF.R.U32.HI UR4, URZ, 0x3, UR5 ;  /* 0x000000033f047899 */ /* 0x000fe20008011605 */
[C---:B------:R-:W-:Y:S01]  /*21a0*/  IMAD R7, R66.reuse, UR9, R5 ;  /* 0x0000000942077c24 */ /* 0x040fe2000f8e0205 */
[----:B------:R-:W-:Y:S01]  /*21b0*/  ULOP3.LUT UR40, UR40, UR6, URZ, 0x3c, !UPT ;  /* 0x0000000628287292 */ /* 0x000fe2000f8e3c3f */
[----:B------:R-:W-:Y:S01]  /*21c0*/  IMAD.MOV.U32 R0, RZ, RZ, -0x1 ;  /* 0xffffffffff007424 */ /* 0x000fe200078e00ff */
[----:B------:R-:W-:Y:S01]  /*21d0*/  UIMAD UR41, UR4, -0xc, UR41 ;  /* 0xfffffff4042978a4 */ /* 0x000fe2000f8e0229 */
[----:B------:R-:W-:Y:S01]  /*21e0*/  IMAD.WIDE.U32 R4, R66, UR8, R14 ;  /* 0x0000000842047c25 */ /* 0x000fe2000f8e000e */
[----:B------:R-:W-:-:S03]  /*21f0*/  @UP1 ULOP3.LUT UR40, UR40, 0x1, UR4, 0x78, !UPT ;  /* 0x0000000128281892 */ /* 0x000fc6000f8e7804 */
[----:B------:R-:W-:Y:S01]  /*2200*/  IMAD.IADD R5, R5, 0x1, R7 ;  /* 0x0000000105057824 */ /* 0x000fe200078e0207 */
[----:B------:R-:W-:Y:S08]  /*2210*/  @P0 BRA `(.L_x_33) ;  /* 0x0000001c00000947 */ /* 0x000ff00003800000 */
[----:B------:R-:W0:Y:S01]  /*2220*/  LDC.64 R20, c[0x0][0x5c8] ;  /* 0x00017200ff147b82 */ /* 0x000e220000000a00 */
[----:B------:R-:W-:Y:S01]  /*2230*/  IMAD.WIDE R68, R67, 0x100, R56 ;  /* 0x0000010043447825 */ /* 0x000fe200078e0238 */
[----:B------:R-:W-:Y:S01]  /*2240*/  ULDC.64 UR4, c[0x0][0x5c0] ;  /* 0x0001700000047ab9 */ /* 0x000fe20000000a00 */
[----:B------:R-:W-:Y:S02]  /*2250*/  BSSY B0, `(.L_x_33) ;  /* 0x00001bc000007945 */ /* 0x000fe40003800000 */
[----:B------:R-:W-:Y:S02]  /*2260*/  IMAD.IADD R78, R64, 0x1, -R3 ;  /* 0x00000001404e7824 */ /* 0x000fe400078e0a03 */
[----:B------:R-:W-:Y:S02]  /*2270*/  IMAD.IADD R79, R59, 0x1, -R12 ;  /* 0x000000013b4f7824 */ /* 0x000fe400078e0a0c */
[-C--:B0-----:R-:W-:Y:S01]  /*2280*/  IMAD R6, R69, R20.reuse, RZ ;  /* 0x0000001445067224 */ /* 0x081fe200078e02ff */
[----:B------:R-:W-:Y:S01]  /*2290*/  SHF.L.U64.HI R13, R20, 0x3, R21 ;  /* 0x00000003140d7819 */ /* 0x000fe20000010215 */
[----:B------:R-:W-:-:S04]  /*22a0*/  IMAD.WIDE.U32 R4, R68, R20, R4 ;  /* 0x0000001444047225 */ /* 0x000fc800078e0004 */
[----:B------:R-:W-:Y:S01]  /*22b0*/  IMAD R7, R68, R21, R6 ;  /* 0x0000001544077224 */ /* 0x000fe200078e0206 */
[----:B------:R-:W-:-:S03]  /*22c0*/  IADD3 R10, P0, R4, UR4, RZ ;  /* 0x00000004040a7c10 */ /* 0x000fc6000ff1e0ff */
[----:B------:R-:W-:Y:S01]  /*22d0*/  IMAD.IADD R5, R5, 0x1, R7 ;  /* 0x0000000105057824 */ /* 0x000fe200078e0207 */
[C---:B------:R-:W-:Y:S01]  /*22e0*/  LEA R4, P2, R20.reuse, R10, 0x7 ;  /* 0x0000000a14047211 */ /* 0x040fe200078438ff */
[----:B------:R-:W-:-:S03]  /*22f0*/  IMAD.SHL.U32 R7, R20, 0x8, RZ ;  /* 0x0000000814077824 */ /* 0x000fc600078e00ff */
[----:B------:R-:W-:Y:S02]  /*2300*/  IADD3.X R11, R5, UR5, RZ, P0, !PT ;  /* 0x00000005050b7c10 */ /* 0x000fe400087fe4ff */
[----:B-----5:R-:W-:Y:S02]  /*2310*/  ISETP.NE.AND P0, PT, R58, RZ, PT ;  /* 0x000000ff3a00720c */ /* 0x020fe40003f05270 */
[----:B------:R-:W-:Y:S02]  /*2320*/  LEA.HI.X R5, R20, R11, R21, 0x7, P2 ;  /* 0x0000000b14057211 */ /* 0x000fe400010f3c15 */
[C---:B------:R-:W-:Y:S02]  /*2330*/  IADD3 R8, P1, R7.reuse, R10, RZ ;  /* 0x0000000a07087210 */ /* 0x040fe40007f3e0ff */
[----:B------:R-:W-:-:S03]  /*2340*/  IADD3 R6, P2, R7, R4, RZ ;  /* 0x0000000407067210 */ /* 0x000fc60007f5e0ff */
[C---:B------:R-:W-:Y:S02]  /*2350*/  IMAD.X R9, R13.reuse, 0x1, R11, P1 ;  /* 0x000000010d097824 */ /* 0x040fe400008e060b */
[----:B------:R-:W-:Y:S02]  /*2360*/  IMAD.X R7, R13, 0x1, R5, P2 ;  /* 0x000000010d077824 */ /* 0x000fe400010e0605 */
[----:B------:R-:W-:Y:S06]  /*2370*/  @!P0 BRA `(.L_x_34) ;  /* 0x0000001400148947 */ /* 0x000fec0003800000 */
[----:B------:R-:W0:Y:S01]  /*2380*/  LDC.64 R76, c[0x0][0x5b0] ;  /* 0x00016c00ff4c7b82 */ /* 0x000e220000000a00 */
[----:B------:R-:W-:Y:S01]  /*2390*/  ULDC.64 UR4, c[0x0][0x5b8] ;  /* 0x00016e0000047ab9 */ /* 0x000fe20000000a00 */
[----:B------:R-:W-:Y:S01]  /*23a0*/  ISETP.GE.AND P0, PT, R78, 0x1, PT ;  /* 0x000000014e00780c */ /* 0x000fe20003f06270 */
[----:B------:R-:W-:Y:S01]  /*23b0*/  IMAD R3, R70, UR4, RZ ;  /* 0x0000000446037c24 */ /* 0x000fe2000f8e02ff */
[----:B------:R-:W-:Y:S01]  /*23c0*/  BSSY B1, `(.L_x_35) ;  /* 0x0000010000017945 */ /* 0x000fe20003800000 */
[C---:B------:R-:W-:Y:S01]  /*23d0*/  IMAD.WIDE.U32 R70, R66.reuse, UR4, R14 ;  /* 0x0000000442467c25 */ /* 0x040fe2000f8e000e */
[----:B------:R-:W-:Y:S02]  /*23e0*/  ISETP.LT.OR P3, PT, R79, 0x1, !P0 ;  /* 0x000000014f00780c */ /* 0x000fe40004761670 */
[----:B------:R-:W1:Y:S01]  /*23f0*/  LDC.64 R12, c[0x0][0x5a8] ;  /* 0x00016a00ff0c7b82 */ /* 0x000e620000000a00 */
[----:B------:R-:W-:Y:S02]  /*2400*/  IMAD R3, R66, UR5, R3 ;  /* 0x0000000542037c24 */ /* 0x000fe4000f8e0203 */
[----:B------:R-:W-:-:S02]  /*2410*/  IMAD.MOV.U32 R14, RZ, RZ, R70 ;  /* 0x000000ffff0e7224 */ /* 0x000fc400078e0046 */
[----:B------:R-:W-:Y:S02]  /*2420*/  IMAD.IADD R15, R71, 0x1, R3 ;  /* 0x00000001470f7824 */ /* 0x000fe400078e0203 */
[-C--:B0-----:R-:W-:Y:S01]  /*2430*/  IMAD R3, R69, R76.reuse, RZ ;  /* 0x0000004c45037224 */ /* 0x081fe200078e02ff */
[----:B------:R-:W-:Y:S01]  /*2440*/  SHF.L.U64.HI R67, R76, 0x3, R77 ;  /* 0x000000034c437819 */ /* 0x000fe2000001024d */
[----:B------:R-:W-:-:S04]  /*2450*/  IMAD.WIDE.U32 R20, R68, R76, R14 ;  /* 0x0000004c44147225 */ /* 0x000fc800078e000e */
[----:B------:R-:W-:Y:S01]  /*2460*/  IMAD R75, R68, R77, R3 ;  /* 0x0000004d444b7224 */ /* 0x000fe200078e0203 */
[----:B-1----:R-:W-:Y:S01]  /*2470*/  IADD3 R72, P1, R20, R12, RZ ;  /* 0x0000000c14487210 */ /* 0x002fe20007f3e0ff */
[----:B------:R-:W-:-:S03]  /*2480*/  IMAD.SHL.U32 R66, R76, 0x8, RZ ;  /* 0x000000084c427824 */ /* 0x000fc600078e00ff */
[----:B------:R-:W-:Y:S01]  /*2490*/  IADD3.X R73, R13, R21, R75, P1, !PT ;  /* 0x000000150d497210 */ /* 0x000fe20000ffe44b */
[----:B------:R-:W-:Y:S08]  /*24a0*/  @P3 BRA `(.L_x_36) ;  /* 0x0000000000043947 */ /* 0x000ff00003800000 */
[----:B------:R0:W5:Y:S02]  /*24b0*/  LDG.E.U8 R65, desc[UR38][R72.64] ;  /* 0x0000002648417981 */ /* 0x000164000c1e1100 */
.L_x_36:
[----:B------:R-:W-:Y:S05]  /*24c0*/  BSYNC B1 ;  /* 0x0000000000017941 */ /* 0x000fea0003800000 */
.L_x_35:
[----:B-----5:R-:W-:Y:S01]  /*24d0*/  LOP3.LUT R3, R65, 0xffff, RZ, 0xc0, !PT ;  /* 0x0000ffff41037812 */ /* 0x020fe200078ec0ff */
[----:B------:R-:W-:Y:S01]  /*24e0*/  IMAD.WIDE.U32 R20, R68, R76, R66 ;  /* 0x0000004c44147225 */ /* 0x000fe200078e0042 */
[----:B------:R-:W-:Y:S01]  /*24f0*/  ISETP.LT.OR P4, PT, R79, 0x2, !P0 ;  /* 0x000000024f00780c */ /* 0x000fe20004781670 */
[----:B------:R-:W-:Y:S01]  /*2500*/  BSSY B1, `(.L_x_37) ;  /* 0x000000e000017945 */ /* 0x000fe20003800000 */
[----:B------:R-:W-:Y:S01]  /*2510*/  PRMT R3, R3, 0x8880, RZ ;  /* 0x0000888003037816 */ /* 0x000fe200000000ff */
[----:B------:R-:W-:Y:S01]  /*2520*/  IMAD.IADD R21, R75, 0x1, R21 ;  /* 0x000000014b157824 */ /* 0x000fe200078e0215 */
[----:B------:R-:W-:Y:S02]  /*2530*/  IADD3 R20, P2, P5, R70, R12, R20 ;  /* 0x0000000c46147210 */ /* 0x000fe40007d5e014 */
[----:B------:R-:W-:Y:S01]  /*2540*/  ISETP.GE.AND P1, PT, R78, 0x9, PT ;  /* 0x000000094e00780c */ /* 0x000fe20003f26270 */
[----:B------:R-:W-:Y:S01]  /*2550*/  IMAD R74, R3, R58, RZ ;  /* 0x0000003a034a7224 */ /* 0x000fe200078e02ff */
[----:B------:R-:W-:-:S02]  /*2560*/  IADD3.X R21, R15, R13, R21, P2, P5 ;  /* 0x0000000d0f157210 */ /* 0x000fc400017ea415 */
[----:B------:R-:W-:Y:S01]  /*2570*/  ISETP.LT.OR P2, PT, R79, 0x1, !P1 ;  /* 0x000000014f00780c */ /* 0x000fe20004f41670 */
[----:B------:R-:W-:-:S05]  /*2580*/  @!P3 IMAD R3, R40, R23, R74 ;  /* 0x000000172803b224 */ /* 0x000fca00078e024a */
[----:B------:R1:W-:Y:S01]  /*2590*/  @!P3 STG.E.U8 desc[UR38][R10.64], R3 ;  /* 0x000000030a00b986 */ /* 0x0003e2000c101126 */
[----:B------:R-:W-:Y:S06]  /*25a0*/  @P4 BRA `(.L_x_38) ;  /* 0x00000000000c4947 */ /* 0x000fec0003800000 */
[----:B------:R-:W1:Y:S02]  /*25b0*/  LDG.E.U8 R65, desc[UR38][R72.64+0x1] ;  /* 0x0000012648417981 */ /* 0x000e64000c1e1100 */
[----:B-1----:R-:W-:-:S05]  /*25c0*/  PRMT R3, R65, 0x8880, RZ ;  /* 0x0000888041037816 */ /* 0x002fca00000000ff */
[----:B------:R-:W-:-:S07]  /*25d0*/  IMAD R74, R3, R58, RZ ;  /* 0x0000003a034a7224 */ /* 0x000fce00078e02ff */
.L_x_38:
[----:B------:R-:W-:Y:S05]  /*25e0*/  BSYNC B1 ;  /* 0x0000000000017941 */ /* 0x000fea0003800000 */
.L_x_37:
[----:B------:R-:W-:Y:S01]  /*25f0*/  @!P4 IMAD R41, R41, R23, R74 ;  /* 0x000000172929c224 */ /* 0x000fe200078e024a */
[----:B------:R-:W-:Y:S04]  /*2600*/  BSSY B1, `(.L_x_39) ;  /* 0x0000006000017945 */ /* 0x000fe80003800000 */
[----:B------:R2:W-:Y:S01]  /*2610*/  @!P4 STG.E.U8 desc[UR38][R10.64+0x1], R41 ;  /* 0x000001290a00c986 */ /* 0x0005e2000c101126 */
[----:B------:R-:W-:Y:S05]  /*2620*/  @P2 BRA `(.L_x_40) ;  /* 0x00000000000c2947 */ /* 0x000fea0003800000 */
[----:B------:R-:W1:Y:S02]  /*2630*/  LDG.E.U8 R65, desc[UR38][R20.64] ;  /* 0x0000002614417981 */ /* 0x000e64000c1e1100 */
[----:B-1----:R-:W-:-:S05]  /*2640*/  PRMT R3, R65, 0x8880, RZ ;  /* 0x0000888041037816 */ /* 0x002fca00000000ff */
[----:B------:R-:W-:-:S07]  /*2650*/  IMAD R74, R3, R58, RZ ;  /* 0x0000003a034a7224 */ /* 0x000fce00078e02ff */
.L_x_40:
[----:B------:R-:W-:Y:S05]  /*2660*/  BSYNC B1 ;  /* 0x0000000000017941 */ /* 0x000fea0003800000 */
.L_x_39:
[C---:B------:R-:W-:Y:S01]  /*2670*/  ISETP.LT.OR P4, PT, R79.reuse, 0x2, !P1 ;  /* 0x000000024f00780c */ /* 0x040fe20004f81670 */
[----:B-1----:R-:W-:Y:S01]  /*2680*/  @!P2 IMAD R3, R42, R23, R74 ;  /* 0x000000172a03a224 */ /* 0x002fe200078e024a */
[----:B------:R-:W-:Y:S01]  /*2690*/  BSSY B1, `(.L_x_41) ;  /* 0x0000009000017945 */ /* 0x000fe20003800000 */
[C---:B------:R-:W-:Y:S02]  /*26a0*/  ISETP.LT.OR P3, PT, R79.reuse, 0x9, !P0 ;  /* 0x000000094f00780c */ /* 0x040fe40004761670 */
[C---:B------:R-:W-:Y:S01]  /*26b0*/  ISETP.LT.OR P5, PT, R79.reuse, 0xa, !P0 ;  /* 0x0000000a4f00780c */ /* 0x040fe200047a1670 */
[----:B------:R1:W-:Y:S01]  /*26c0*/  @!P2 STG.E.U8 desc[UR38][R8.64], R3 ;  /* 0x000000030800a986 */ /* 0x0003e2000c101126 */
[----:B------:R-:W-:-:S06]  /*26d0*/  ISETP.LT.OR P2, PT, R79, 0x9, !P1 ;  /* 0x000000094f00780c */ /* 0x000fcc0004f41670 */
[----:B------:R-:W-:Y:S07]  /*26e0*/  @P4 BRA `(.L_x_42) ;  /* 0x00000000000c4947 */ /* 0x000fee0003800000 */
[----:B------:R-:W1:Y:S02]  /*26f0*/  LDG.E.U8 R65, desc[UR38][R20.64+0x1] ;  /* 0x0000012614417981 */ /* 0x000e64000c1e1100 */
[----:B-1----:R-:W-:-:S05]  /*2700*/  PRMT R3, R65, 0x8880, RZ ;  /* 0x0000888041037816 */ /* 0x002fca00000000ff */
[----:B------:R-:W-:-:S07]  /*2710*/  IMAD R74, R3, R58, RZ ;  /* 0x0000003a034a7224 */ /* 0x000fce00078e02ff */
.L_x_42:
[----:B------:R-:W-:Y:S05]  /*2720*/  BSYNC B1 ;  /* 0x0000000000017941 */ /* 0x000fea0003800000 */
.L_x_41:
[----:B------:R-:W-:Y:S01]  /*2730*/  @!P4 IMAD R43, R43, R23, R74 ;  /* 0x000000172b2bc224 */ /* 0x000fe200078e024a */
[----:B------:R-:W-:Y:S04]  /*2740*/  BSSY B1, `(.L_x_43) ;  /* 0x0000006000017945 */ /* 0x000fe80003800000 */
[----:B------:R3:W-:Y:S01]  /*2750*/  @!P4 STG.E.U8 desc[UR38][R8.64+0x1], R43 ;  /* 0x0000012b0800c986 */ /* 0x0007e2000c101126 */
[----:B------:R-:W-:Y:S05]  /*2760*/  @P3 BRA `(.L_x_44) ;  /* 0x00000000000c3947 */ /* 0x000fea0003800000 */
[----:B------:R-:W1:Y:S02]  /*2770*/  LDG.E.U8 R65, desc[UR38][R72.64+0x8] ;  /* 0x0000082648417981 */ /* 0x000e64000c1e1100 */
[----:B-1----:R-:W-:-:S05]  /*2780*/  PRMT R3, R65, 0x8880, RZ ;  /* 0x0000888041037816 */ /* 0x002fca00000000ff */
[----:B------:R-:W-:-:S07]  /*2790*/  IMAD R74, R3, R58, RZ ;  /* 0x0000003a034a7224 */ /* 0x000fce00078e02ff */
.L_x_44:
[----:B------:R-:W-:Y:S05]  /*27a0*/  BSYNC B1 ;  /* 0x0000000000017941 */ /* 0x000fea0003800000 */
.L_x_43:
[----:B-1----:R-:W-:Y:S01]  /*27b0*/  @!P3 IMAD R3, R44, R23, R74 ;  /* 0x000000172c03b224 */ /* 0x002fe200078e024a */
[----:B------:R-:W-:Y:S04]  /*27c0*/  BSSY B1, `(.L_x_45) ;  /* 0x0000006000017945 */ /* 0x000fe80003800000 */
[----:B------:R1:W-:Y:S01]  /*27d0*/  @!P3 STG.E.U8 desc[UR38][R10.64+0x8], R3 ;  /* 0x000008030a00b986 */ /* 0x0003e2000c101126 */
[----:B------:R-:W-:Y:S05]  /*27e0*/  @P5 BRA `(.L_x_46) ;  /* 0x00000000000c5947 */ /* 0x000fea0003800000 */
[----:B------:R-:W1:Y:S02]  /*27f0*/  LDG.E.U8 R65, desc[UR38][R72.64+0x9] ;  /* 0x0000092648417981 */ /* 0x000e64000c1e1100 */
[----:B-1----:R-:W-:-:S05]  /*2800*/  PRMT R3, R65, 0x8880, RZ ;  /* 0x0000888041037816 */ /* 0x002fca00000000ff */
[----:B------:R-:W-:-:S07]  /*2810*/  IMAD R74, R3, R58, RZ ;  /* 0x0000003a034a7224 */ /* 0x000fce00078e02ff */
.L_x_46:
[----:B------:R-:W-:Y:S05]  /*2820*/  BSYNC B1 ;  /* 0x0000000000017941 */ /* 0x000fea0003800000 */
.L_x_45:
[----:B------:R-:W-:Y:S01]  /*2830*/  @!P5 IMAD R45, R45, R23, R74 ;  /* 0x000000172d2dd224 */ /* 0x000fe200078e024a */
[----:B------:R-:W-:Y:S04]  /*2840*/  BSSY B1, `(.L_x_47) ;  /* 0x0000006000017945 */ /* 0x000fe80003800000 */
[----:B------:R4:W-:Y:S01]  /*2850*/  @!P5 STG.E.U8 desc[UR38][R10.64+0x9], R45 ;  /* 0x0000092d0a00d986 */ /* 0x0009e2000c101126 */
[----:B------:R-:W-:Y:S05]  /*2860*/  @P2 BRA `(.L_x_48) ;  /* 0x00000000000c2947 */ /* 0x000fea0003800000 */
[----:B------:R-:W1:Y:S02]  /*2870*/  LDG.E.U8 R65, desc[UR38][R20.64+0x8] ;  /* 0x0000082614417981 */ /* 0x000e64000c1e1100 */
[----:B-1----:R-:W-:-:S05]  /*2880*/  PRMT R3, R65, 0x8880, RZ ;  /* 0x0000888041037816 */ /* 0x002fca00000000ff */
[----:B------:R-:W-:-:S07]  /*2890*/  IMAD R74, R3, R58, RZ ;  /* 0x0000003a034a7224 */ /* 0x000fce00078e02ff */
.L_x_48:
[----:B------:R-:W-:Y:S05]  /*28a0*/  BSYNC B1 ;  /* 0x0000000000017941 */ /* 0x000fea0003800000 */
.L_x_47:
        /* <DEDUP_REMOVED lines=11> */
.L_x_50:
[----:B------:R-:W-:Y:S05]  /*2960*/  BSYNC B1 ;  /* 0x0000000000017941 */ /* 0x000fea0003800000 */
.L_x_49:
[----:B------:R-:W-:Y:S01]  /*2970*/  @!P4 IMAD R47, R47, R23, R74 ;  /* 0x000000172f2fc224 */ /* 0x000fe200078e024a */
[----:B------:R-:W-:Y:S04]  /*2980*/  BSSY B1, `(.L_x_51) ;  /* 0x0000006000017945 */ /* 0x000fe80003800000 */
[----:B------:R0:W-:Y:S01]  /*2990*/  @!P4 STG.E.U8 desc[UR38][R8.64+0x9], R47 ;  /* 0x0000092f0800c986 */ /* 0x0001e2000c101126 */
[----:B------:R-:W-:Y:S05]  /*29a0*/  @P3 BRA `(.L_x_52) ;  /* 0x00000000000c3947 */ /* 0x000fea0003800000 */
[----:B------:R-:W1:Y:S02]  /*29b0*/  LDG.E.U8 R65, desc[UR38][R72.64+0x10] ;  /* 0x0000102648417981 */ /* 0x000e64000c1e1100 */
[----:B-1----:R-:W-:-:S05]  /*29c0*/  PRMT R3, R65, 0x8880, RZ ;  /* 0x0000888041037816 */ /* 0x002fca00000000ff */
[----:B------:R-:W-:-:S07]  /*29d0*/  IMAD R74, R3, R58, RZ ;  /* 0x0000003a034a7224 */ /* 0x000fce00078e02ff */
.L_x_52:
[----:B------:R-:W-:Y:S05]  /*29e0*/  BSYNC B1 ;  /* 0x0000000000017941 */ /* 0x000fea0003800000 */
.L_x_51:
[----:B-1----:R-:W-:Y:S01]  /*29f0*/  @!P3 IMAD R3, R48, R23, R74 ;  /* 0x000000173003b224 */ /* 0x002fe200078e024a */
[----:B------:R-:W-:Y:S04]  /*2a00*/  BSSY B1, `(.L_x_53) ;  /* 0x0000006000017945 */ /* 0x000fe80003800000 */
[----:B------:R1:W-:Y:S01]  /*2a10*/  @!P3 STG.E.U8 desc[UR38][R10.64+0x10], R3 ;  /* 0x000010030a00b986 */ /* 0x0003e2000c101126 */
[----:B------:R-:W-:Y:S05]  /*2a20*/  @P5 BRA `(.L_x_54) ;  /* 0x00000000000c5947 */ /* 0x000fea0003800000 */
[----:B------:R-:W1:Y:S02]  /*2a30*/  LDG.E.U8 R65, desc[UR38][R72.64+0x11] ;  /* 0x0000112648417981 */ /* 0x000e64000c1e1100 */
[----:B-1----:R-:W-:-:S05]  /*2a40*/  PRMT R3, R65, 0x8880, RZ ;  /* 0x0000888041037816 */ /* 0x002fca00000000ff */
[----:B------:R-:W-:-:S07]  /*2a50*/  IMAD R74, R3, R58, RZ ;  /* 0x0000003a034a7224 */ /* 0x000fce00078e02ff */
.L_x_54:
[----:B------:R-:W-:Y:S05]  /*2a60*/  BSYNC B1 ;  /* 0x0000000000017941 */ /* 0x000fea0003800000 */
.L_x_53:
[----:B------:R-:W-:Y:S01]  /*2a70*/  @!P5 IMAD R49, R49, R23, R74 ;  /* 0x000000173131d224 */ /* 0x000fe200078e024a */
[----:B------:R-:W-:Y:S04]  /*2a80*/  BSSY B1, `(.L_x_55) ;  /* 0x0000006000017945 */ /* 0x000fe80003800000 */
[----:B------:R0:W-:Y:S01]  /*2a90*/  @!P5 STG.E.U8 desc[UR38][R10.64+0x11], R49 ;  /* 0x000011310a00d986 */ /* 0x0001e2000c101126 */
[----:B------:R-:W-:Y:S05]  /*2aa0*/  @P2 BRA `(.L_x_56) ;  /* 0x00000000000c2947 */ /* 0x000fea0003800000 */
[----:B------:R-:W1:Y:S02]  /*2ab0*/  LDG.E.U8 R65, desc[UR38][R20.64+0x10] ;  /* 0x0000102614417981 */ /* 0x000e64000c1e1100 */
[----:B-1----:R-:W-:-:S05]  /*2ac0*/  PRMT R3, R65, 0x8880, RZ ;  /* 0x0000888041037816 */ /* 0x002fca00000000ff */
[----:B------:R-:W-:-:S07]  /*2ad0*/  IMAD R74, R3, R58, RZ ;  /* 0x0000003a034a7224 */ /* 0x000fce00078e02ff */
.L_x_56:
[----:B------:R-:W-:Y:S05]  /*2ae0*/  BSYNC B1 ;  /* 0x0000000000017941 */ /* 0x000fea0003800000 */
.L_x_55:
[C---:B------:R-:W-:Y:S01]  /*2af0*/  ISETP.LT.OR P4, PT, R79.reuse, 0x12, !P1 ;  /* 0x000000124f00780c */ /* 0x040fe20004f81670 */
[----:B-1----:R-:W-:Y:S01]  /*2b00*/  @!P2 IMAD R3, R50, R23, R74 ;  /* 0x000000173203a224 */ /* 0x002fe200078e024a */
[----:B------:R-:W-:Y:S01]  /*2b10*/  BSSY B1, `(.L_x_57) ;  /* 0x000000b000017945 */ /* 0x000fe20003800000 */
[C---:B------:R-:W-:Y:S02]  /*2b20*/  ISETP.LT.OR P3, PT, R79.reuse, 0x19, !P0 ;  /* 0x000000194f00780c */ /* 0x040fe40004761670 */
[----:B---3--:R-:W-:Y:S01]  /*2b30*/  IADD3 R43, P5, R68, 0x80, RZ ;  /* 0x00000080442b7810 */ /* 0x008fe20007fbe0ff */
[----:B------:R1:W-:Y:S01]  /*2b40*/  @!P2 STG.E.U8 desc[UR38][R8.64+0x10], R3 ;  /* 0x000010030800a986 */ /* 0x0003e2000c101126 */
[C---:B------:R-:W-:Y:S02]  /*2b50*/  ISETP.LT.OR P2, PT, R79.reuse, 0x19, !P1 ;  /* 0x000000194f00780c */ /* 0x040fe40004f41670 */
[C---:B------:R-:W-:Y:S02]  /*2b60*/  ISETP.LT.OR P0, PT, R79.reuse, 0x1a, !P0 ;  /* 0x0000001a4f00780c */ /* 0x040fe40004701670 */
[----:B------:R-:W-:-:S02]  /*2b70*/  ISETP.LT.OR P1, PT, R79, 0x1a, !P1 ;  /* 0x0000001a4f00780c */ /* 0x000fc40004f21670 */
[----:B------:R-:W-:Y:S11]  /*2b80*/  @P4 BRA `(.L_x_58) ;  /* 0x00000000000c4947 */ /* 0x000ff60003800000 */
[----:B------:R-:W1:Y:S02]  /*2b90*/  LDG.E.U8 R65, desc[UR38][R20.64+0x11] ;  /* 0x0000112614417981 */ /* 0x000e64000c1e1100 */
[----:B-1----:R-:W-:-:S05]  /*2ba0*/  PRMT R3, R65, 0x8880, RZ ;  /* 0x0000888041037816 */ /* 0x002fca00000000ff */
[----:B------:R-:W-:-:S07]  /*2bb0*/  IMAD R74, R3, R58, RZ ;  /* 0x0000003a034a7224 */ /* 0x000fce00078e02ff */
.L_x_58:
[----:B------:R-:W-:Y:S05]  /*2bc0*/  BSYNC B1 ;  /* 0x0000000000017941 */ /* 0x000fea0003800000 */
.L_x_57:
[----:B------:R-:W-:Y:S01]  /*2bd0*/  @!P4 IMAD R51, R51, R23, R74 ;  /* 0x000000173333c224 */ /* 0x000fe200078e024a */
[----:B------:R-:W-:Y:S04]  /*2be0*/  BSSY B1, `(.L_x_59) ;  /* 0x0000006000017945 */ /* 0x000fe80003800000 */
[----:B------:R3:W-:Y:S01]  /*2bf0*/  @!P4 STG.E.U8 desc[UR38][R8.64+0x11], R51 ;  /* 0x000011330800c986 */ /* 0x0007e2000c101126 */
[----:B------:R-:W-:Y:S05]  /*2c00*/  @P3 BRA `(.L_x_60) ;  /* 0x00000000000c3947 */ /* 0x000fea0003800000 */
[----:B------:R-:W1:Y:S02]  /*2c10*/  LDG.E.U8 R65, desc[UR38][R72.64+0x18] ;  /* 0x0000182648417981 */ /* 0x000e64000c1e1100 */
[----:B-1----:R-:W-:-:S05]  /*2c20*/  PRMT R3, R65, 0x8880, RZ ;  /* 0x0000888041037816 */ /* 0x002fca00000000ff */
[----:B------:R-:W-:-:S07]  /*2c30*/  IMAD R74, R3, R58, RZ ;  /* 0x0000003a034a7224 */ /* 0x000fce00078e02ff */
.L_x_60:
[----:B------:R-:W-:Y:S05]  /*2c40*/  BSYNC B1 ;  /* 0x0000000000017941 */ /* 0x000fea0003800000 */
.L_x_59:
[----:B-1----:R-:W-:Y:S01]  /*2c50*/  @!P3 IMAD R3, R52, R23, R74 ;  /* 0x000000173403b224 */ /* 0x002fe200078e024a */
[----:B------:R-:W-:Y:S01]  /*2c60*/  BSSY B1, `(.L_x_61) ;  /* 0x0000007000017945 */ /* 0x000fe20003800000 */
[----:B------:R-:W-:-:S03]  /*2c70*/  IMAD.X R69, RZ, RZ, R69, P5 ;  /* 0x000000ffff457224 */ /* 0x000fc600028e0645 */
[----:B------:R1:W-:Y:S01]  /*2c80*/  @!P3 STG.E.U8 desc[UR38][R10.64+0x18], R3 ;  /* 0x000018030a00b986 */ /* 0x0003e2000c101126 */
[----:B------:R-:W-:Y:S05]  /*2c90*/  @P0 BRA `(.L_x_62) ;  /* 0x00000000000c0947 */ /* 0x000fea0003800000 */
[----:B------:R-:W1:Y:S02]  /*2ca0*/  LDG.E.U8 R65, desc[UR38][R72.64+0x19] ;  /* 0x0000192648417981 */ /* 0x000e64000c1e1100 */
[----:B-1----:R-:W-:-:S05]  /*2cb0*/  PRMT R3, R65, 0x8880, RZ ;  /* 0x0000888041037816 */ /* 0x002fca00000000ff */
[----:B------:R-:W-:-:S07]  /*2cc0*/  IMAD R74, R3, R58, RZ ;  /* 0x0000003a034a7224 */ /* 0x000fce00078e02ff */
.L_x_62:
[----:B------:R-:W-:Y:S05]  /*2cd0*/  BSYNC B1 ;  /* 0x0000000000017941 */ /* 0x000fea0003800000 */
.L_x_61:
[----:B------:R-:W-:Y:S01]  /*2ce0*/  @!P0 IMAD R53, R53, R23, R74 ;  /* 0x0000001735358224 */ /* 0x000fe200078e024a */
[----:B------:R-:W-:Y:S01]  /*2cf0*/  BSSY B1, `(.L_x_63) ;  /* 0x0000007000017945 */ /* 0x000fe20003800000 */
[----:B------:R-:W-:-:S03]  /*2d00*/  IMAD R40, R69, R76, RZ ;  /* 0x0000004c45287224 */ /* 0x000fc600078e02ff */
[----:B------:R0:W-:Y:S01]  /*2d10*/  @!P0 STG.E.U8 desc[UR38][R10.64+0x19], R53 ;  /* 0x000019350a008986 */ /* 0x0001e2000c101126 */
[----:B------:R-:W-:Y:S05]  /*2d20*/  @P2 BRA `(.L_x_64) ;  /* 0x00000000000c2947 */ /* 0x000fea0003800000 */
[----:B------:R-:W1:Y:S02]  /*2d30*/  LDG.E.U8 R65, desc[UR38][R20.64+0x18] ;  /* 0x0000182614417981 */ /* 0x000e64000c1e1100 */
[----:B-1----:R-:W-:-:S05]  /*2d40*/  PRMT R3, R65, 0x8880, RZ ;  /* 0x0000888041037816 */ /* 0x002fca00000000ff */
[----:B------:R-:W-:-:S07]  /*2d50*/  IMAD R74, R3, R58, RZ ;  /* 0x0000003a034a7224 */ /* 0x000fce00078e02ff */
.L_x_64:
[----:B------:R-:W-:Y:S05]  /*2d60*/  BSYNC B1 ;  /* 0x0000000000017941 */ /* 0x000fea0003800000 */
.L_x_63:
[----:B-1----:R-:W-:Y:S01]  /*2d70*/  @!P2 IMAD R3, R54, R23, R74 ;  /* 0x000000173603a224 */ /* 0x002fe200078e024a */
[----:B------:R-:W-:Y:S01]  /*2d80*/  BSSY B1, `(.L_x_65) ;  /* 0x0000009000017945 */ /* 0x000fe20003800000 */
[C---:B--2---:R-:W-:Y:S02]  /*2d90*/  IMAD R41, R43.reuse, R77, R40 ;  /* 0x0000004d2b297224 */ /* 0x044fe400078e0228 */
[CC--:B------:R-:W-:Y:S01]  /*2da0*/  IMAD.WIDE.U32 R66, R43.reuse, R76.reuse, R66 ;  /* 0x0000004c2b427225 */ /* 0x0c0fe200078e0042 */
[----:B------:R1:W-:Y:S03]  /*2db0*/  @!P2 STG.E.U8 desc[UR38][R8.64+0x18], R3 ;  /* 0x000018030800a986 */ /* 0x0003e6000c101126 */
[----:B0---4-:R-:W-:Y:S01]  /*2dc0*/  IMAD.WIDE.U32 R10, R43, R76, R14 ;  /* 0x0000004c2b0a7225 */ /* 0x011fe200078e000e */
[----:B------:R-:W-:Y:S06]  /*2dd0*/  @P1 BRA `(.L_x_66) ;  /* 0x00000000000c1947 */ /* 0x000fec0003800000 */
[----:B------:R-:W1:Y:S02]  /*2de0*/  LDG.E.U8 R65, desc[UR38][R20.64+0x19] ;  /* 0x0000192614417981 */ /* 0x000e64000c1e1100 */
[----:B-1----:R-:W-:-:S05]  /*2df0*/  PRMT R3, R65, 0x8880, RZ ;  /* 0x0000888041037816 */ /* 0x002fca00000000ff */
[----:B------:R-:W-:-:S07]  /*2e00*/  IMAD R74, R3, R58, RZ ;  /* 0x0000003a034a7224 */ /* 0x000fce00078e02ff */
.L_x_66:
[----:B------:R-:W-:Y:S05]  /*2e10*/  BSYNC B1 ;  /* 0x0000000000017941 */ /* 0x000fea0003800000 */
.L_x_65:
[----:B------:R-:W-:Y:S01]  /*2e20*/  @!P1 IMAD R55, R55, R23, R74 ;  /* 0x0000001737379224 */ /* 0x000fe200078e024a */
[----:B------:R-:W-:Y:S01]  /*2e30*/  ISETP.GE.AND P2, PT, R78, 0x81, PT ;  /* 0x000000814e00780c */ /* 0x000fe20003f46270 */
[----:B------:R-:W-:Y:S01]  /*2e40*/  BSSY B1, `(.L_x_67) ;  /* 0x000000c000017945 */ /* 0x000fe20003800000 */
[----:B------:R-:W-:Y:S02]  /*2e50*/  IADD3 R10, P5, R10, R12, RZ ;  /* 0x0000000c0a0a7210 */ /* 0x000fe40007fbe0ff */
[----:B------:R0:W-:Y:S01]  /*2e60*/  @!P1 STG.E.U8 desc[UR38][R8.64+0x19], R55 ;  /* 0x0000193708009986 */ /* 0x0001e2000c101126 */
[----:B------:R-:W-:Y:S02]  /*2e70*/  ISETP.LT.OR P1, PT, R79, 0x1, !P2 ;  /* 0x000000014f00780c */ /* 0x000fe40005721670 */
[----:B------:R-:W-:Y:S02]  /*2e80*/  IADD3.X R11, R13, R11, R41, P5, !PT ;  /* 0x0000000b0d0b7210 */ /* 0x000fe40002ffe429 */
[----:B------:R-:W-:-:S02]  /*2e90*/  ISETP.GE.AND P0, PT, R78, 0x89, PT ;  /* 0x000000894e00780c */ /* 0x000fc40003f06270 */
[----:B------:R-:W-:Y:S02]  /*2ea0*/  IADD3 R12, P4, P3, R70, R12, R66 ;  /* 0x0000000c460c7210 */ /* 0x000fe40007b9e042 */
[----:B------:R-:W-:-:S05]  /*2eb0*/  ISETP.LT.OR P5, PT, R79, 0x2, !P2 ;  /* 0x000000024f00780c */ /* 0x000fca00057a1670 */
[----:B0-----:R-:W-:Y:S08]  /*2ec0*/  @P1 BRA `(.L_x_68) ;  /* 0x00000000000c1947 */ /* 0x001ff00003800000 */
[----:B------:R-:W1:Y:S02]  /*2ed0*/  LDG.E.U8 R65, desc[UR38][R10.64] ;  /* 0x000000260a417981 */ /* 0x000e64000c1e1100 */
[----:B-1----:R-:W-:-:S05]  /*2ee0*/  PRMT R3, R65, 0x8880, RZ ;  /* 0x0000888041037816 */ /* 0x002fca00000000ff */
[----:B------:R-:W-:-:S07]  /*2ef0*/  IMAD R74, R3, R58, RZ ;  /* 0x0000003a034a7224 */ /* 0x000fce00078e02ff */
.L_x_68:
[----:B------:R-:W-:Y:S05]  /*2f00*/  BSYNC B1 ;  /* 0x0000000000017941 */ /* 0x000fea0003800000 */
.L_x_67:
[----:B-1----:R-:W-:Y:S01]  /*2f10*/  @!P1 IMAD R3, R24, R23, R74 ;  /* 0x0000001718039224 */ /* 0x002fe200078e024a */
[----:B------:R-:W-:Y:S01]  /*2f20*/  BSSY B1, `(.L_x_69) ;  /* 0x0000007000017945 */ /* 0x000fe20003800000 */
[----:B------:R-:W-:-:S03]  /*2f30*/  IMAD.IADD R66, R41, 0x1, R67 ;  /* 0x0000000129427824 */ /* 0x000fc600078e0243 */
[----:B------:R0:W-:Y:S01]  /*2f40*/  @!P1 STG.E.U8 desc[UR38][R4.64], R3 ;  /* 0x0000000304009986 */ /* 0x0001e2000c101126 */
[----:B------:R-:W-:Y:S05]  /*2f50*/  @P5 BRA `(.L_x_70) ;  /* 0x00000000000c5947 */ /* 0x000fea0003800000 */
[----:B------:R-:W0:Y:S02]  /*2f60*/  LDG.E.U8 R65, desc[UR38][R10.64+0x1] ;  /* 0x000001260a417981 */ /* 0x000e24000c1e1100 */
[----:B0-----:R-:W-:-:S05]  /*2f70*/  PRMT R3, R65, 0x8880, RZ ;  /* 0x0000888041037816 */ /* 0x001fca00000000ff */
[----:B------:R-:W-:-:S07]  /*2f80*/  IMAD R74, R3, R58, RZ ;  /* 0x0000003a034a7224 */ /* 0x000fce00078e02ff */
.L_x_70:
[----:B------:R-:W-:Y:S05]  /*2f90*/  BSYNC B1 ;  /* 0x0000000000017941 */ /* 0x000fea0003800000 */
.L_x_69:
[----:B------:R-:W-:Y:S01]  /*2fa0*/  ISETP.LT.OR P1, PT, R79, 0x1, !P0 ;  /* 0x000000014f00780c */ /* 0x000fe20004721670 */
[----:B------:R-:W-:Y:S01]  /*2fb0*/  @!P5 IMAD R25, R25, R23, R74 ;  /* 0x000000171919d224 */ /* 0x000fe200078e024a */
[----:B------:R-:W-:Y:S01]  /*2fc0*/  BSSY B1, `(.L_x_71) ;  /* 0x000000a000017945 */ /* 0x000fe20003800000 */
[----:B------:R-:W-:Y:S02]  /*2fd0*/  IADD3.X R13, R15, R13, R66, P4, P3 ;  /* 0x0000000d0f0d7210 */ /* 0x000fe400027e6442 */
[C---:B------:R-:W-:Y:S01]  /*2fe0*/  ISETP.LT.OR P4, PT, R79.reuse, 0x2, !P0 ;  /* 0x000000024f00780c */ /* 0x040fe20004781670 */
[----:B------:R1:W-:Y:S01]  /*2ff0*/  @!P5 STG.E.U8 desc[UR38][R4.64+0x1], R25 ;  /* 0x000001190400d986 */ /* 0x0003e2000c101126 */
[C---:B------:R-:W-:Y:S02]  /*3000*/  ISETP.LT.OR P5, PT, R79.reuse, 0x9, !P2 ;  /* 0x000000094f00780c */ /* 0x040fe400057a1670 */
[----:B------:R-:W-:-:S04]  /*3010*/  ISETP.LT.OR P3, PT, R79, 0xa, !P2 ;  /* 0x0000000a4f00780c */ /* 0x000fc80005761670 */
[----:B------:R-:W-:Y:S09]  /*3020*/  @P1 BRA `(.L_x_72) ;  /* 0x00000000000c1947 */ /* 0x000ff20003800000 */
[----:B------:R-:W0:Y:S02]  /*3030*/  LDG.E.U8 R65, desc[UR38][R12.64] ;  /* 0x000000260c417981 */ /* 0x000e24000c1e1100 */
[----:B0-----:R-:W-:-:S05]  /*3040*/  PRMT R3, R65, 0x8880, RZ ;  /* 0x0000888041037816 */ /* 0x001fca00000000ff */
[----:B------:R-:W-:-:S07]  /*3050*/  IMAD R74, R3, R58, RZ ;  /* 0x0000003a034a7224 */ /* 0x000fce00078e02ff */
.L_x_72:
[----:B------:R-:W-:Y:S05]  /*3060*/  BSYNC B1 ;  /* 0x0000000000017941 */ /* 0x000fea0003800000 */
.L_x_71:
[----:B0-----:R-:W-:Y:S01]  /*3070*/  @!P1 IMAD R3, R26, R23, R74 ;  /* 0x000000171a039224 */ /* 0x001fe200078e024a */
[----:B------:R-:W-:Y:S04]  /*3080*/  BSSY B1, `(.L_x_73) ;  /* 0x0000006000017945 */ /* 0x000fe80003800000 */
[----:B------:R0:W-:Y:S01]  /*3090*/  @!P1 STG.E.U8 desc[UR38][R6.64], R3 ;  /* 0x0000000306009986 */ /* 0x0001e2000c101126 */
[----:B------:R-:W-:Y:S05]  /*30a0*/  @P4 BRA `(.L_x_74) ;  /* 0x00000000000c4947 */ /* 0x000fea0003800000 */
[----:B------:R-:W0:Y:S02]  /*30b0*/  LDG.E.U8 R65, desc[UR38][R12.64+0x1] ;  /* 0x000001260c417981 */ /* 0x000e24000c1e1100 */
[----:B0-----:R-:W-:-:S05]  /*30c0*/  PRMT R3, R65, 0x8880, RZ ;  /* 0x0000888041037816 */ /* 0x001fca00000000ff */
[----:B------:R-:W-:-:S07]  /*30d0*/  IMAD R74, R3, R58, RZ ;  /* 0x0000003a034a7224 */ /* 0x000fce00078e02ff */
.L_x_74:
[----:B------:R-:W-:Y:S05]  /*30e0*/  BSYNC B1 ;  /* 0x0000000000017941 */ /* 0x000fea0003800000 */
.L_x_73:
[----:B------:R-:W-:Y:S01]  /*30f0*/  @!P4 IMAD R27, R27, R23, R74 ;  /* 0x000000171b1bc224 */ /* 0x000fe200078e024a */
[----:B------:R-:W-:Y:S04]  /*3100*/  BSSY B1, `(.L_x_75) ;  /* 0x0000006000017945 */ /* 0x000fe80003800000 */
[----:B------:R2:W-:Y:S01]  /*3110*/  @!P4 STG.E.U8 desc[UR38][R6.64+0x1], R27 ;  /* 0x0000011b0600c986 */ /* 0x0005e2000c101126 */
[----:B------:R-:W-:Y:S05]  /*3120*/  @P5 BRA `(.L_x_76) ;  /* 0x00000000000c5947 */ /* 0x000fea0003800000 */
[----:B------:R-:W0:Y:S02]  /*3130*/  LDG.E.U8 R65, desc[UR38][R10.64+0x8] ;  /* 0x000008260a417981 */ /* 0x000e24000c1e1100 */
[----:B0-----:R-:W-:-:S05]  /*3140*/  PRMT R3, R65, 0x8880, RZ ;  /* 0x0000888041037816 */ /* 0x001fca00000000ff */
[----:B------:R-:W-:-:S07]  /*3150*/  IMAD R74, R3, R58, RZ ;  /* 0x0000003a034a7224 */ /* 0x000fce00078e02ff */
.L_x_76:
[----:B------:R-:W-:Y:S05]  /*3160*/  BSYNC B1 ;  /* 0x0000000000017941 */ /* 0x000fea0003800000 */
.L_x_75:
[----:B0-----:R-:W-:Y:S01]  /*3170*/  @!P5 IMAD R3, R28, R23, R74 ;  /* 0x000000171c03d224 */ /* 0x001fe200078e024a */
[----:B------:R-:W-:Y:S04]  /*3180*/  BSSY B1, `(.L_x_77) ;  /* 0x0000006000017945 */ /* 0x000fe80003800000 */
[----:B------:R0:W-:Y:S01]  /*3190*/  @!P5 STG.E.U8 desc[UR38][R4.64+0x8], R3 ;  /* 0x000008030400d986 */ /* 0x0001e2000c101126 */
[----:B------:R-:W-:Y:S05]  /*31a0*/  @P3 BRA `(.L_x_78) ;  /* 0x00000000000c3947 */ /* 0x000fea0003800000 */
[----:B------:R-:W0:Y:S02]  /*31b0*/  LDG.E.U8 R65, desc[UR38][R10.64+0x9] ;  /* 0x000009260a417981 */ /* 0x000e24000c1e1100 */
[----:B0-----:R-:W-:-:S05]  /*31c0*/  PRMT R3, R65, 0x8880, RZ ;  /* 0x0000888041037816 */ /* 0x001fca00000000ff */
[----:B------:R-:W-:-:S07]  /*31d0*/  IMAD R74, R3, R58, RZ ;  /* 0x0000003a034a7224 */ /* 0x000fce00078e02ff */
.L_x_78:
[----:B------:R-:W-:Y:S05]  /*31e0*/  BSYNC B1 ;  /* 0x0000000000017941 */ /* 0x000fea0003800000 */
.L_x_77:
[----:B------:R-:W-:Y:S01]  /*31f0*/  ISETP.LT.OR P5, PT, R79, 0x9, !P0 ;  /* 0x000000094f00780c */ /* 0x000fe200047a1670 */
[----:B------:R-:W-:Y:S01]  /*3200*/  @!P3 IMAD R29, R29, R23, R74 ;  /* 0x000000171d1db224 */ /* 0x000fe200078e024a */
[----:B------:R-:W-:Y:S01]  /*3210*/  BSSY B1, `(.L_x_79) ;  /* 0x0000009000017945 */ /* 0x000fe20003800000 */
[C---:B------:R-:W-:Y:S02]  /*3220*/  ISETP.LT.OR P4, PT, R79.reuse, 0xa, !P0 ;  /* 0x0000000a4f00780c */ /* 0x040fe40004781670 */
[C---:B------:R-:W-:Y:S01]  /*3230*/  ISETP.LT.OR P1, PT, R79.reuse, 0x12, !P2 ;  /* 0x000000124f00780c */ /* 0x040fe20005721670 */
[----:B------:R4:W-:Y:S01]  /*3240*/  @!P3 STG.E.U8 desc[UR38][R4.64+0x9], R29 ;  /* 0x0000091d0400b986 */ /* 0x0009e2000c101126 */
[----:B------:R-:W-:-:S06]  /*3250*/  ISETP.LT.OR P3, PT, R79, 0x11, !P2 ;  /* 0x000000114f00780c */ /* 0x000fcc0005761670 */
[----:B------:R-:W-:Y:S07]  /*3260*/  @P5 BRA `(.L_x_80) ;  /* 0x00000000000c5947 */ /* 0x000fee0003800000 */
[----:B------:R-:W0:Y:S02]  /*3270*/  LDG.E.U8 R65, desc[UR38][R12.64+0x8] ;  /* 0x000008260c417981 */ /* 0x000e24000c1e1100 */
[----:B0-----:R-:W-:-:S05]  /*3280*/  PRMT R3, R65, 0x8880, RZ ;  /* 0x0000888041037816 */ /* 0x001fca00000000ff */
[----:B------:R-:W-:-:S07]  /*3290*/  IMAD R74, R3, R58, RZ ;  /* 0x0000003a034a7224 */ /* 0x000fce00078e02ff */
.L_x_80:
[----:B------:R-:W-:Y:S05]  /*32a0*/  BSYNC B1 ;  /* 0x0000000000017941 */ /* 0x000fea0003800000 */
.L_x_79:
[----:B0-----:R-:W-:Y:S01]  /*32b0*/  @!P5 IMAD R3, R30, R23, R74 ;  /* 0x000000171e03d224 */ /* 0x001fe200078e024a */
[----:B------:R-:W-:Y:S04]  /*32c0*/  BSSY B1, `(.L_x_81) ;  /* 0x0000006000017945 */ /* 0x000fe80003800000 */
[----:B------:R0:W-:Y:S01]  /*32d0*/  @!P5 STG.E.U8 desc[UR38][R6.64+0x8], R3 ;  /* 0x000008030600d986 */ /* 0x0001e2000c101126 */
[----:B------:R-:W-:Y:S05]  /*32e0*/  @P4 BRA `(.L_x_82) ;  /* 0x00000000000c4947 */ /* 0x000fea0003800000 */
[----:B------:R-:W0:Y:S02]  /*32f0*/  LDG.E.U8 R65, desc[UR38][R12.64+0x9] ;  /* 0x000009260c417981 */ /* 0x000e24000c1e1100 */
[----:B0-----:R-:W-:-:S05]  /*3300*/  PRMT R3, R65, 0x8880, RZ ;  /* 0x0000888041037816 */ /* 0x001fca00000000ff */
[----:B------:R-:W-:-:S07]  /*3310*/  IMAD R74, R3, R58, RZ ;  /* 0x0000003a034a7224 */ /* 0x000fce00078e02ff */
.L_x_82:
[----:B------:R-:W-:Y:S05]  /*3320*/  BSYNC B1 ;  /* 0x0000000000017941 */ /* 0x000fea0003800000 */
.L_x_81:
[----:B------:R-:W-:Y:S01]  /*3330*/  @!P4 IMAD R31, R31, R23, R74 ;  /* 0x000000171f1fc224 */ /* 0x000fe200078e024a */
[----:B------:R-:W-:Y:S04]  /*3340*/  BSSY B1, `(.L_x_83) ;  /* 0x0000006000017945 */ /* 0x000fe80003800000 */
[----:B------:R0:W-:Y:S01]  /*3350*/  @!P4 STG.E.U8 desc[UR38][R6.64+0x9], R31 ;  /* 0x0000091f0600c986 */ /* 0x0001e2000c101126 */
[----:B------:R-:W-:Y:S05]  /*3360*/  @P3 BRA `(.L_x_84) ;  /* 0x00000000000c3947 */ /* 0x000fea0003800000 */
[----:B------:R-:W0:Y:S02]  /*3370*/  LDG.E.U8 R65, desc[UR38][R10.64+0x10] ;  /* 0x000010260a417981 */ /* 0x000e24000c1e1100 */
[----:B0-----:R-:W-:-:S05]  /*3380*/  PRMT R3, R65, 0x8880, RZ ;  /* 0x0000888041037816 */ /* 0x001fca00000000ff */
[----:B------:R-:W-:-:S07]  /*3390*/  IMAD R74, R3, R58, RZ ;  /* 0x0000003a034a7224 */ /* 0x000fce00078e02ff */
.L_x_84:
[----:B------:R-:W-:Y:S05]  /*33a0*/  BSYNC B1 ;  /* 0x0000000000017941 */ /* 0x000fea0003800000 */
.L_x_83:
[----:B0-----:R-:W-:Y:S01]  /*33b0*/  @!P3 IMAD R3, R32, R23, R74 ;  /* 0x000000172003b224 */ /* 0x001fe200078e024a */
[----:B------:R-:W-:Y:S04]  /*33c0*/  BSSY B1, `(.L_x_85) ;  /* 0x0000006000017945 */ /* 0x000fe80003800000 */
[----:B------:R0:W-:Y:S01]  /*33d0*/  @!P3 STG.E.U8 desc[UR38][R4.64+0x10], R3 ;  /* 0x000010030400b986 */ /* 0x0001e2000c101126 */
[----:B------:R-:W-:Y:S05]  /*33e0*/  @P1 BRA `(.L_x_86) ;  /* 0x00000000000c1947 */ /* 0x000fea0003800000 */
[----:B------:R-:W0:Y:S02]  /*33f0*/  LDG.E.U8 R65, desc[UR38][R10.64+0x11] ;  /* 0x000011260a417981 */ /* 0x000e24000c1e1100 */
[----:B0-----:R-:W-:-:S05]  /*3400*/  PRMT R3, R65, 0x8880, RZ ;  /* 0x0000888041037816 */ /* 0x001fca00000000ff */
[----:B------:R-:W-:-:S07]  /*3410*/  IMAD R74, R3, R58, RZ ;  /* 0x0000003a034a7224 */ /* 0x000fce00078e02ff */
.L_x_86:
[----:B------:R-:W-:Y:S05]  /*3420*/  BSYNC B1 ;  /* 0x0000000000017941 */ /* 0x000fea0003800000 */
.L_x_85:
[----:B------:R-:W-:Y:S01]  /*3430*/  ISETP.LT.OR P4, PT, R79, 0x11, !P0 ;  /* 0x000000114f00780c */ /* 0x000fe20004781670 */
[----:B------:R-:W-:Y:S01]  /*3440*/  @!P1 IMAD R33, R33, R23, R74 ;  /* 0x0000001721219224 */ /* 0x000fe200078e024a */
[----:B------:R-:W-:Y:S01]  /*3450*/  BSSY B1, `(.L_x_87) ;  /* 0x000000a000017945 */ /* 0x000fe20003800000 */
[C---:B------:R-:W-:Y:S02]  /*3460*/  ISETP.LT.OR P3, PT, R79.reuse, 0x12, !P0 ;  /* 0x000000124f00780c */ /* 0x040fe40004761670 */
        /* <DEDUP_REMOVED lines=8> */
.L_x_88:
[----:B------:R-:W-:Y:S05]  /*34f0*/  BSYNC B1 ;  /* 0x0000000000017941 */ /* 0x000fea0003800000 */
.L_x_87:
[----:B0-----:R-:W-:Y:S01]  /*3500*/  @!P4 IMAD R3, R34, R23, R74 ;  /* 0x000000172203c224 */ /* 0x001fe200078e024a */
[----:B------:R-:W-:Y:S04]  /*3510*/  BSSY B1, `(.L_x_89) ;  /* 0x0000006000017945 */ /* 0x000fe80003800000 */
[----:B------:R0:W-:Y:S01]  /*3520*/  @!P4 STG.E.U8 desc[UR38][R6.64+0x10], R3 ;  /* 0x000010030600c986 */ /* 0x0001e2000c101126 */
[----:B------:R-:W-:Y:S05]  /*3530*/  @P3 BRA `(.L_x_90) ;  /* 0x00000000000c3947 */ /* 0x000fea0003800000 */
[----:B------:R-:W0:Y:S02]  /*3540*/  LDG.E.U8 R65, desc[UR38][R12.64+0x11] ;  /* 0x000011260c417981 */ /* 0x000e24000c1e1100 */
[----:B0-----:R-:W-:-:S05]  /*3550*/  PRMT R3, R65, 0x8880, RZ ;  /* 0x0000888041037816 */ /* 0x001fca00000000ff */
[----:B------:R-:W-:-:S07]  /*3560*/  IMAD R74, R3, R58, RZ ;  /* 0x0000003a034a7224 */ /* 0x000fce00078e02ff */
.L_x_90:
[----:B------:R-:W-:Y:S05]  /*3570*/  BSYNC B1 ;  /* 0x0000000000017941 */ /* 0x000fea0003800000 */
.L_x_89:
[----:B------:R-:W-:Y:S01]  /*3580*/  @!P3 IMAD R35, R35, R23, R74 ;  /* 0x000000172323b224 */ /* 0x000fe200078e024a */
[----:B------:R-:W-:Y:S04]  /*3590*/  BSSY B1, `(.L_x_91) ;  /* 0x0000006000017945 */ /* 0x000fe80003800000 */
[----:B------:R0:W-:Y:S01]  /*35a0*/  @!P3 STG.E.U8 desc[UR38][R6.64+0x11], R35 ;  /* 0x000011230600b986 */ /* 0x0001e2000c101126 */
[----:B------:R-:W-:Y:S05]  /*35b0*/  @P1 BRA `(.L_x_92) ;  /* 0x00000000000c1947 */ /* 0x000fea0003800000 */
[----:B------:R-:W0:Y:S02]  /*35c0*/  LDG.E.U8 R65, desc[UR38][R10.64+0x18] ;  /* 0x000018260a417981 */ /* 0x000e24000c1e1100 */
[----:B0-----:R-:W-:-:S05]  /*35d0*/  PRMT R3, R65, 0x8880, RZ ;  /* 0x0000888041037816 */ /* 0x001fca00000000ff */
[----:B------:R-:W-:-:S07]  /*35e0*/  IMAD R74, R3, R58, RZ ;  /* 0x0000003a034a7224 */ /* 0x000fce00078e02ff */
.L_x_92:
[----:B------:R-:W-:Y:S05]  /*35f0*/  BSYNC B1 ;  /* 0x0000000000017941 */ /* 0x000fea0003800000 */
.L_x_91:
[----:B0-----:R-:W-:Y:S01]  /*3600*/  @!P1 IMAD R3, R36, R23, R74 ;  /* 0x0000001724039224 */ /* 0x001fe200078e024a */
[----:B------:R-:W-:Y:S04]  /*3610*/  BSSY B1, `(.L_x_93) ;  /* 0x0000006000017945 */ /* 0x000fe80003800000 */
[----:B------:R0:W-:Y:S01]  /*3620*/  @!P1 STG.E.U8 desc[UR38][R4.64+0x18], R3 ;  /* 0x0000180304009986 */ /* 0x0001e2000c101126 */
[----:B------:R-:W-:Y:S05]  /*3630*/  @P2 BRA `(.L_x_94) ;  /* 0x00000000000c2947 */ /* 0x000fea0003800000 */
[----:B------:R-:W0:Y:S02]  /*3640*/  LDG.E.U8 R65, desc[UR38][R10.64+0x19] ;  /* 0x000019260a417981 */ /* 0x000e24000c1e1100 */
[----:B0-----:R-:W-:-:S05]  /*3650*/  PRMT R3, R65, 0x8880, RZ ;  /* 0x0000888041037816 */ /* 0x001fca00000000ff */
[----:B------:R-:W-:-:S07]  /*3660*/  IMAD R74, R3, R58, RZ ;  /* 0x0000003a034a7224 */ /* 0x000fce00078e02ff */
.L_x_94:
[----:B------:R-:W-:Y:S05]  /*3670*/  BSYNC B1 ;  /* 0x0000000000017941 */ /* 0x000fea0003800000 */
.L_x_93:
[----:B------:R-:W-:Y:S01]  /*3680*/  @!P2 IMAD R37, R37, R23, R74 ;  /* 0x000000172525a224 */ /* 0x000fe200078e024a */
[----:B------:R-:W-:Y:S04]  /*3690*/  BSSY B1, `(.L_x_95) ;  /* 0x0000006000017945 */ /* 0x000fe80003800000 */
[----:B------:R0:W-:Y:S01]  /*36a0*/  @!P2 STG.E.U8 desc[UR38][R4.64+0x19], R37 ;  /* 0x000019250400a986 */ /* 0x0001e2000c101126 */
[----:B------:R-:W-:Y:S05]  /*36b0*/  @P5 BRA `(.L_x_96) ;  /* 0x00000000000c5947 */ /* 0x000fea0003800000 */
[----:B------:R-:W0:Y:S02]  /*36c0*/  LDG.E.U8 R65, desc[UR38][R12.64+0x18] ;  /* 0x000018260c417981 */ /* 0x000e24000c1e1100 */
[----:B0-----:R-:W-:-:S05]  /*36d0*/  PRMT R3, R65, 0x8880, RZ ;  /* 0x0000888041037816 */ /* 0x001fca00000000ff */
[----:B------:R-:W-:-:S07]  /*36e0*/  IMAD R74, R3, R58, RZ ;  /* 0x0000003a034a7224 */ /* 0x000fce00078e02ff */
.L_x_96:
[----:B------:R-:W-:Y:S05]  /*36f0*/  BSYNC B1 ;  /* 0x0000000000017941 */ /* 0x000fea0003800000 */
.L_x_95:
[----:B0-----:R-:W-:Y:S01]  /*3700*/  @!P5 IMAD R3, R38, R23, R74 ;  /* 0x000000172603d224 */ /* 0x001fe200078e024a */
[----:B------:R-:W-:Y:S01]  /*3710*/  ISETP.LT.OR P0, PT, R79, 0x1a, !P0 ;  /* 0x0000001a4f00780c */ /* 0x000fe20004701670 */
[----:B------:R-:W-:Y:S03]  /*3720*/  BSSY B1, `(.L_x_97) ;  /* 0x0000006000017945 */ /* 0x000fe60003800000 */
[----:B------:R0:W-:Y:S09]  /*3730*/  @!P5 STG.E.U8 desc[UR38][R6.64+0x18], R3 ;  /* 0x000018030600d986 */ /* 0x0001f2000c101126 */
[----:B------:R-:W-:Y:S05]  /*3740*/  @P0 BRA `(.L_x_98) ;  /* 0x00000000000c0947 */ /* 0x000fea0003800000 */
[----:B------:R-:W0:Y:S02]  /*3750*/  LDG.E.U8 R65, desc[UR38][R12.64+0x19] ;  /* 0x000019260c417981 */ /* 0x000e24000c1e1100 */
[----:B0-----:R-:W-:-:S05]  /*3760*/  PRMT R3, R65, 0x8880, RZ ;  /* 0x0000888041037816 */ /* 0x001fca00000000ff */
[----:B------:R-:W-:-:S07]  /*3770*/  IMAD R74, R3, R58, RZ ;  /* 0x0000003a034a7224 */ /* 0x000fce00078e02ff */
.L_x_98:
[----:B------:R-:W-:Y:S05]  /*3780*/  BSYNC B1 ;  /* 0x0000000000017941 */ /* 0x000fea0003800000 */
.L_x_97:
[----:B------:R-:W-:Y:S01]  /*3790*/  IMAD R39, R39, R23, R74 ;  /* 0x0000001727277224 */ /* 0x000fe200078e024a */
[----:B------:R-:W-:Y:S06]  /*37a0*/  @P0 BRA `(.L_x_99) ;  /* 0x0000000400980947 */ /* 0x000fec0003800000 */
[----:B------:R0:W-:Y:S01]  /*37b0*/  STG.E.U8 desc[UR38][R6.64+0x19], R39 ;  /* 0x0000192706007986 */ /* 0x0001e2000c101126 */
[----:B------:R-:W-:Y:S05]  /*37c0*/  BRA `(.L_x_99) ;  /* 0x0000000400907947 */ /* 0x000fea0003800000 */
.L_x_34:
[C---:B------:R-:W-:Y:S02]  /*37d0*/  ISETP.GE.AND P2, PT, R78.reuse, 0x1, PT ;  /* 0x000000014e00780c */ /* 0x040fe40003f46270 */
[----:B------:R-:W-:Y:S02]  /*37e0*/  ISETP.GE.AND P0, PT, R78, 0x9, PT ;  /* 0x000000094e00780c */ /* 0x000fe40003f06270 */
[C---:B------:R-:W-:Y:S02]  /*37f0*/  ISETP.LT.OR P3, PT, R79.reuse, 0x1, !P2 ;  /* 0x000000014f00780c */ /* 0x040fe40005761670 */
[C---:B------:R-:W-:Y:S02]  /*3800*/  ISETP.LT.OR P5, PT, R79.reuse, 0x2, !P2 ;  /* 0x000000024f00780c */ /* 0x040fe400057a1670 */
[C---:B------:R-:W-:Y:S02]  /*3810*/  ISETP.LT.OR P1, PT, R79.reuse, 0x1, !P0 ;  /* 0x000000014f00780c */ /* 0x040fe40004721670 */
[----:B------:R-:W-:-:S07]  /*3820*/  ISETP.LT.OR P4, PT, R79, 0x2, !P0 ;  /* 0x000000024f00780c */ /* 0x000fce0004781670 */
[-C--:B------:R-:W-:Y:S02]  /*3830*/  @!P3 IMAD R3, R40, R23.reuse, RZ ;  /* 0x000000172803b224 */ /* 0x080fe400078e02ff */
[-C--:B------:R-:W-:Y:S02]  /*3840*/  @!P5 IMAD R41, R41, R23.reuse, RZ ;  /* 0x000000172929d224 */ /* 0x080fe400078e02ff */
[-C--:B------:R-:W-:Y:S01]  /*3850*/  @!P1 IMAD R13, R42, R23.reuse, RZ ;  /* 0x000000172a0d9224 */ /* 0x080fe200078e02ff */
[----:B------:R0:W-:Y:S01]  /*3860*/  @!P3 STG.E.U8 desc[UR38][R10.64], R3 ;  /* 0x000000030a00b986 */ /* 0x0001e2000c101126 */
[----:B------:R-:W-:Y:S01]  /*3870*/  ISETP.LT.OR P3, PT, R79, 0x9, !P2 ;  /* 0x000000094f00780c */ /* 0x000fe20005761670 */
[----:B------:R-:W-:Y:S02]  /*3880*/  @!P4 IMAD R43, R43, R23, RZ ;  /* 0x000000172b2bc224 */ /* 0x000fe400078e02ff */
[----:B------:R-:W-:Y:S01]  /*3890*/  @!P5 STG.E.U8 desc[UR38][R10.64+0x1], R41 ;  /* 0x000001290a00d986 */ /* 0x000fe2000c101126 */
[----:B------:R-:W-:-:S03]  /*38a0*/  ISETP.LT.OR P5, PT, R79, 0xa, !P2 ;  /* 0x0000000a4f00780c */ /* 0x000fc600057a1670 */
[----:B------:R1:W-:Y:S01]  /*38b0*/  @!P1 STG.E.U8 desc[UR38][R8.64], R13 ;  /* 0x0000000d08009986 */ /* 0x0003e2000c101126 */
[----:B------:R-:W-:-:S03]  /*38c0*/  ISETP.LT.OR P1, PT, R79, 0x9, !P0 ;  /* 0x000000094f00780c */ /* 0x000fc60004721670 */
[----:B------:R-:W-:Y:S01]  /*38d0*/  @!P4 STG.E.U8 desc[UR38][R8.64+0x1], R43 ;  /* 0x0000012b0800c986 */ /* 0x000fe2000c101126 */
[----:B------:R-:W-:Y:S01]  /*38e0*/  ISETP.LT.OR P4, PT, R79, 0xa, !P0 ;  /* 0x0000000a4f00780c */ /* 0x000fe20004781670 */
[----:B------:R-:W-:-:S04]  /*38f0*/  @!P3 IMAD R15, R44, R23, RZ ;  /* 0x000000172c0fb224 */ /* 0x000fc800078e02ff */
[-C--:B------:R-:W-:Y:S01]  /*3900*/  @!P5 IMAD R45, R45, R23.reuse, RZ ;  /* 0x000000172d2dd224 */ /* 0x080fe200078e02ff */
[----:B------:R2:W-:Y:S01]  /*3910*/  @!P3 STG.E.U8 desc[UR38][R10.64+0x8], R15 ;  /* 0x0000080f0a00b986 */ /* 0x0005e2000c101126 */
[C---:B------:R-:W-:Y:S02]  /*3920*/  ISETP.LT.OR P3, PT, R79.reuse, 0x11, !P2 ;  /* 0x000000114f00780c */ /* 0x040fe40005761670 */
[-C--:B0-----:R-:W-:Y:S01]  /*3930*/  @!P1 IMAD R3, R46, R23.reuse, RZ ;  /* 0x000000172e039224 */ /* 0x081fe200078e02ff */
[----:B------:R-:W-:Y:S01]  /*3940*/  @!P5 STG.E.U8 desc[UR38][R10.64+0x9], R45 ;  /* 0x0000092d0a00d986 */ /* 0x000fe2000c101126 */
[----:B------:R-:W-:Y:S02]  /*3950*/  ISETP.LT.OR P5, PT, R79, 0x12, !P2 ;  /* 0x000000124f00780c */ /* 0x000fe400057a1670 */
[----:B------:R-:W-:Y:S01]  /*3960*/  @!P4 IMAD R47, R47, R23, RZ ;  /* 0x000000172f2fc224 */ /* 0x000fe200078e02ff */
[----:B------:R0:W-:Y:S01]  /*3970*/  @!P1 STG.E.U8 desc[UR38][R8.64+0x8], R3 ;  /* 0x0000080308009986 */ /* 0x0001e2000c101126 */
[----:B------:R-:W-:-:S03]  /*3980*/  ISETP.LT.OR P1, PT, R79, 0x11, !P0 ;  /* 0x000000114f00780c */ /* 0x000fc60004721670 */
[----:B------:R-:W-:Y:S01]  /*3990*/  @!P4 STG.E.U8 desc[UR38][R8.64+0x9], R47 ;  /* 0x0000092f0800c986 */ /* 0x000fe2000c101126 */
[----:B------:R-:W-:Y:S01]  /*39a0*/  ISETP.LT.OR P4, PT, R79, 0x12, !P0 ;  /* 0x000000124f00780c */ /* 0x000fe20004781670 */
[----:B-1----:R-:W-:-:S04]  /*39b0*/  @!P3 IMAD R13, R48, R23, RZ ;  /* 0x00000017300db224 */ /* 0x002fc800078e02ff */
[-C--:B------:R-:W-:Y:S01]  /*39c0*/  @!P5 IMAD R49, R49, R23.reuse, RZ ;  /* 0x000000173131d224 */ /* 0x080fe200078e02ff */
[----:B------:R1:W-:Y:S01]  /*39d0*/  @!P3 STG.E.U8 desc[UR38][R10.64+0x10], R13 ;  /* 0x0000100d0a00b986 */ /* 0x0003e2000c101126 */
[C---:B------:R-:W-:Y:S02]  /*39e0*/  ISETP.LT.OR P3, PT, R79.reuse, 0x19, !P2 ;  /* 0x000000194f00780c */ /* 0x040fe40005761670 */
[-C--:B--2---:R-:W-:Y:S01]  /*39f0*/  @!P1 IMAD R15, R50, R23.reuse, RZ ;  /* 0x00000017320f9224 */ /* 0x084fe200078e02ff */
[----:B------:R-:W-:Y:S01]  /*3a00*/  @!P5 STG.E.U8 desc[UR38][R10.64+0x11], R49 ;  /* 0x000011310a00d986 */ /* 0x000fe2000c101126 */
[----:B------:R-:W-:Y:S02]  /*3a10*/  ISETP.LT.OR P2, PT, R79, 0x1a, !P2 ;  /* 0x0000001a4f00780c */ /* 0x000fe40005741670 */
[----:B------:R-:W-:Y:S01]  /*3a20*/  @!P4 IMAD R51, R51, R23, RZ ;  /* 0x000000173333c224 */ /* 0x000fe200078e02ff */
[----:B------:R2:W-:Y:S01]  /*3a30*/  @!P1 STG.E.U8 desc[UR38][R8.64+0x10], R15 ;  /* 0x0000100f08009986 */ /* 0x0005e2000c101126 */
[----:B------:R-:W-:-:S02]  /*3a40*/  ISETP.GE.AND P1, PT, R78, 0x81, PT ;  /* 0x000000814e00780c */ /* 0x000fc40003f26270 */
[C---:B------:R-:W-:Y:S01]  /*3a50*/  ISETP.LT.OR P5, PT, R79.reuse, 0x19, !P0 ;  /* 0x000000194f00780c */ /* 0x040fe200047a1670 */
[----:B------:R-:W-:Y:S01]  /*3a60*/  @!P4 STG.E.U8 desc[UR38][R8.64+0x11], R51 ;  /* 0x000011330800c986 */ /* 0x000fe2000c101126 */
[C---:B------:R-:W-:Y:S01]  /*3a70*/  ISETP.LT.OR P0, PT, R79.reuse, 0x1a, !P0 ;  /* 0x0000001a4f00780c */ /* 0x040fe20004701670 */
[----:B0-----:R-:W-:Y:S01]  /*3a80*/  @!P3 IMAD R3, R52, R23, RZ ;  /* 0x000000173403b224 */ /* 0x001fe200078e02ff */
[----:B------:R-:W-:-:S03]  /*3a90*/  ISETP.LT.OR P4, PT, R79, 0x1, !P1 ;  /* 0x000000014f00780c */ /* 0x000fc60004f81670 */
[----:B------:R-:W-:Y:S01]  /*3aa0*/  @!P2 IMAD R53, R53, R23, RZ ;  /* 0x000000173535a224 */ /* 0x000fe200078e02ff */
[----:B------:R0:W-:Y:S01]  /*3ab0*/  @!P3 STG.E.U8 desc[UR38][R10.64+0x18], R3 ;  /* 0x000018030a00b986 */ /* 0x0001e2000c101126 */
[----:B------:R-:W-:-:S03]  /*3ac0*/  ISETP.LT.OR P3, PT, R79, 0x2, !P1 ;  /* 0x000000024f00780c */ /* 0x000fc60004f61670 */
[----:B------:R3:W-:Y:S01]  /*3ad0*/  @!P2 STG.E.U8 desc[UR38][R10.64+0x19], R53 ;  /* 0x000019350a00a986 */ /* 0x0007e2000c101126 */
[-C--:B-1----:R-:W-:Y:S01]  /*3ae0*/  @!P5 IMAD R13, R54, R23.reuse, RZ ;  /* 0x00000017360dd224 */ /* 0x082fe200078e02ff */
[----:B------:R-:W-:Y:S01]  /*3af0*/  ISETP.GE.AND P2, PT, R78, 0x89, PT ;  /* 0x000000894e00780c */ /* 0x000fe20003f46270 */
[-C--:B------:R-:W-:Y:S02]  /*3b00*/  @!P0 IMAD R55, R55, R23.reuse, RZ ;  /* 0x0000001737378224 */ /* 0x080fe400078e02ff */
[----:B--2---:R-:W-:Y:S01]  /*3b10*/  @!P4 IMAD R15, R24, R23, RZ ;  /* 0x00000017180fc224 */ /* 0x004fe200078e02ff */
[----:B------:R-:W-:Y:S01]  /*3b20*/  @!P5 STG.E.U8 desc[UR38][R8.64+0x18], R13 ;  /* 0x0000180d0800d986 */ /* 0x000fe2000c101126 */
[----:B------:R-:W-:-:S03]  /*3b30*/  ISETP.LT.OR P5, PT, R79, 0x1, !P2 ;  /* 0x000000014f00780c */ /* 0x000fc600057a1670 */
[----:B------:R-:W-:Y:S01]  /*3b40*/  @!P3 IMAD R25, R25, R23, RZ ;  /* 0x000000171919b224 */ /* 0x000fe200078e02ff */
[----:B------:R-:W-:Y:S01]  /*3b50*/  @!P0 STG.E.U8 desc[UR38][R8.64+0x19], R55 ;  /* 0x0000193708008986 */ /* 0x000fe2000c101126 */
[----:B------:R-:W-:-:S03]  /*3b60*/  ISETP.LT.OR P0, PT, R79, 0x2, !P2 ;  /* 0x000000024f00780c */ /* 0x000fc60005701670 */
[----:B------:R-:W-:Y:S01]  /*3b70*/  @!P4 STG.E.U8 desc[UR38][R4.64], R15 ;  /* 0x0000000f0400c986 */ /* 0x000fe2000c101126 */
[----:B------:R-:W-:-:S03]  /*3b80*/  ISETP.LT.OR P4, PT, R79, 0x9, !P1 ;  /* 0x000000094f00780c */ /* 0x000fc60004f81670 */
[----:B------:R-:W-:Y:S01]  /*3b90*/  @!P3 STG.E.U8 desc[UR38][R4.64+0x1], R25 ;  /* 0x000001190400b986 */ /* 0x000fe2000c101126 */
[----:B------:R-:W-:Y:S01]  /*3ba0*/  ISETP.LT.OR P3, PT, R79, 0xa, !P1 ;  /* 0x0000000a4f00780c */ /* 0x000fe20004f61670 */
[----:B0-----:R-:W-:-:S04]  /*3bb0*/  @!P5 IMAD R3, R26, R23, RZ ;  /* 0x000000171a03d224 */ /* 0x001fc800078e02ff */
[-C--:B------:R-:W-:Y:S01]  /*3bc0*/  @!P0 IMAD R27, R27, R23.reuse, RZ ;  /* 0x000000171b1b8224 */ /* 0x080fe200078e02ff */
[----:B------:R0:W-:Y:S01]  /*3bd0*/  @!P5 STG.E.U8 desc[UR38][R6.64], R3 ;  /* 0x000000030600d986 */ /* 0x0001e2000c101126 */
[C---:B------:R-:W-:Y:S02]  /*3be0*/  ISETP.LT.OR P5, PT, R79.reuse, 0x11, !P1 ;  /* 0x000000114f00780c */ /* 0x040fe40004fa1670 */
[-C--:B---3--:R-:W-:Y:S01]  /*3bf0*/  @!P4 IMAD R11, R28, R23.reuse, RZ ;  /* 0x000000171c0bc224 */ /* 0x088fe200078e02ff */
[----:B------:R-:W-:Y:S01]  /*3c00*/  @!P0 STG.E.U8 desc[UR38][R6.64+0x1], R27 ;  /* 0x0000011b06008986 */ /* 0x000fe2000c101126 */
[----:B------:R-:W-:Y:S02]  /*3c10*/  ISETP.LT.OR P0, PT, R79, 0x9, !P2 ;  /* 0x000000094f00780c */ /* 0x000fe40005701670 */
[----:B------:R-:W-:Y:S01]  /*3c20*/  @!P3 IMAD R29, R29, R23, RZ ;  /* 0x000000171d1db224 */ /* 0x000fe200078e02ff */
[----:B------:R1:W-:Y:S01]  /*3c30*/  @!P4 STG.E.U8 desc[UR38][R4.64+0x8], R11 ;  /* 0x0000080b0400c986 */ /* 0x0003e2000c101126 */
[----:B------:R-:W-:-:S03]  /*3c40*/  ISETP.LT.OR P4, PT, R79, 0xa, !P2 ;  /* 0x0000000a4f00780c */ /* 0x000fc60005781670 */
[----:B------:R-:W-:Y:S01]  /*3c50*/  @!P3 STG.E.U8 desc[UR38][R4.64+0x9], R29 ;  /* 0x0000091d0400b986 */ /* 0x000fe2000c101126 */
[----:B------:R-:W-:Y:S01]  /*3c60*/  ISETP.LT.OR P3, PT, R79, 0x12, !P1 ;  /* 0x000000124f00780c */ /* 0x000fe20004f61670 */
[----:B0-----:R-:W-:-:S04]  /*3c70*/  @!P5 IMAD R3, R32, R23, RZ ;  /* 0x000000172003d224 */ /* 0x001fc800078e02ff */
[----:B------:R-:W-:-:S04]  /*3c80*/  @!P0 IMAD R9, R30, R23, RZ ;  /* 0x000000171e098224 */ /* 0x000fc800078e02ff */
[-C--:B------:R-:W-:Y:S01]  /*3c90*/  @!P4 IMAD R31, R31, R23.reuse, RZ ;  /* 0x000000171f1fc224 */ /* 0x080fe200078e02ff */
[----:B------:R0:W-:Y:S01]  /*3ca0*/  @!P0 STG.E.U8 desc[UR38][R6.64+0x8], R9 ;  /* 0x0000080906008986 */ /* 0x0001e2000c101126 */
[----:B------:R-:W-:Y:S02]  /*3cb0*/  ISETP.LT.OR P0, PT, R79, 0x11, !P2 ;  /* 0x000000114f00780c */ /* 0x000fe40005701670 */
[----:B------:R-:W-:Y:S01]  /*3cc0*/  @!P3 IMAD R33, R33, R23, RZ ;  /* 0x000000172121b224 */ /* 0x000fe200078e02ff */
[----:B------:R-:W-:Y:S01]  /*3cd0*/  @!P4 STG.E.U8 desc[UR38][R6.64+0x9], R31 ;  /* 0x0000091f0600c986 */ /* 0x000fe2000c101126 */
[----:B------:R-:W-:-:S03]  /*3ce0*/  ISETP.LT.OR P4, PT, R79, 0x12, !P2 ;  /* 0x000000124f00780c */ /* 0x000fc60005781670 */
[----:B------:R-:W-:Y:S01]  /*3cf0*/  @!P3 STG.E.U8 desc[UR38][R4.64+0x11], R33 ;  /* 0x000011210400b986 */ /* 0x000fe2000c101126 */
[C---:B------:R-:W-:Y:S02]  /*3d00*/  ISETP.LT.OR P3, PT, R79.reuse, 0x19, !P1 ;  /* 0x000000194f00780c */ /* 0x040fe40004f61670 */
[C---:B------:R-:W-:Y:S01]  /*3d10*/  ISETP.LT.OR P1, PT, R79.reuse, 0x1a, !P1 ;  /* 0x0000001a4f00780c */ /* 0x040fe20004f21670 */
[----:B------:R2:W-:Y:S01]  /*3d20*/  @!P5 STG.E.U8 desc[UR38][R4.64+0x10], R3 ;  /* 0x000010030400d986 */ /* 0x0005e2000c101126 */
[C---:B------:R-:W-:Y:S01]  /*3d30*/  ISETP.LT.OR P5, PT, R79.reuse, 0x19, !P2 ;  /* 0x000000194f00780c */ /* 0x040fe200057a1670 */
[----:B-1----:R-:W-:Y:S01]  /*3d40*/  @!P0 IMAD R11, R34, R23, RZ ;  /* 0x00000017220b8224 */ /* 0x002fe200078e02ff */
[----:B------:R-:W-:-:S03]  /*3d50*/  ISETP.LT.OR P2, PT, R79, 0x1a, !P2 ;  /* 0x0000001a4f00780c */ /* 0x000fc60005741670 */
[-C--:B------:R-:W-:Y:S01]  /*3d60*/  @!P4 IMAD R35, R35, R23.reuse, RZ ;  /* 0x000000172323c224 */ /* 0x080fe200078e02ff */
[----:B------:R1:W-:Y:S03]  /*3d70*/  @!P0 STG.E.U8 desc[UR38][R6.64+0x10], R11 ;  /* 0x0000100b06008986 */ /* 0x0003e6000c101126 */
[-C--:B0-----:R-:W-:Y:S01]  /*3d80*/  @!P3 IMAD R9, R36, R23.reuse, RZ ;  /* 0x000000172409b224 */ /* 0x081fe200078e02ff */
[----:B------:R1:W-:Y:S01]  /*3d90*/  @!P4 STG.E.U8 desc[UR38][R6.64+0x11], R35 ;  /* 0x000011230600c986 */ /* 0x0003e2000c101126 */
[-C--:B------:R-:W-:Y:S02]  /*3da0*/  @!P1 IMAD R37, R37, R23.reuse, RZ ;  /* 0x0000001725259224 */ /* 0x080fe400078e02ff */
[-C--:B--2---:R-:W-:Y:S01]  /*3db0*/  @!P5 IMAD R3, R38, R23.reuse, RZ ;  /* 0x000000172603d224 */ /* 0x084fe200078e02ff */
[----:B------:R1:W-:Y:S01]  /*3dc0*/  @!P3 STG.E.U8 desc[UR38][R4.64+0x18], R9 ;  /* 0x000018090400b986 */ /* 0x0003e2000c101126 */
[----:B------:R-:W-:-:S03]  /*3dd0*/  @!P2 IMAD R39, R39, R23, RZ ;  /* 0x000000172727a224 */ /* 0x000fc600078e02ff */
[----:B------:R1:W-:Y:S04]  /*3de0*/  @!P1 STG.E.U8 desc[UR38][R4.64+0x19], R37 ;  /* 0x0000192504009986 */ /* 0x0003e8000c101126 */
[----:B------:R1:W-:Y:S04]  /*3df0*/  @!P5 STG.E.U8 desc[UR38][R6.64+0x18], R3 ;  /* 0x000018030600d986 */ /* 0x0003e8000c101126 */
[----:B------:R1:W-:Y:S02]  /*3e00*/  @!P2 STG.E.U8 desc[UR38][R6.64+0x19], R39 ;  /* 0x000019270600a986 */ /* 0x0003e4000c101126 */
.L_x_99:
[----:B------:R-:W-:Y:S05]  /*3e10*/  BSYNC B0 ;  /* 0x0000000000007941 */ /* 0x000fea0003800000 */
.L_x_33:
[----:B------:R-:W-:Y:S01]  /*3e20*/  IADD3 R16, P0, R16, UR36, RZ ;  /* 0x0000002410107c10 */ /* 0x000fe2000ff1e0ff */
[----:B------:R-:W-:Y:S01]  /*3e30*/  ULDC.64 UR4, c[0x0][0x650] ;  /* 0x0001940000047ab9 */ /* 0x000fe20000000a00 */
[----:B01----:R-:W-:Y:S01]  /*3e40*/  PRMT R3, RZ, 0x7610, R3 ;  /* 0x00007610ff037816 */ /* 0x003fe20000000003 */
[----:B------:R-:W-:Y:S01]  /*3e50*/  IMAD.MOV.U32 R68, RZ, RZ, -0x1 ;  /* 0xffffffffff447424 */ /* 0x000fe200078e00ff */
[----:B------:R-:W-:Y:S01]  /*3e60*/  IADD3.X R17, R17, UR42, RZ, P0, !PT ;  /* 0x0000002a11117c10 */ /* 0x000fe200087fe4ff */
[----:B------:R-:W-:Y:S01]  /*3e70*/  IMAD.MOV.U32 R66, RZ, RZ, -0x1 ;  /* 0xffffffffff427424 */ /* 0x000fe200078e00ff */
[----:B------:R-:W-:-:S04]  /*3e80*/  ISETP.GE.U32.AND P0, PT, R16, UR4, PT ;  /* 0x0000000410007c0c */ /* 0x000fc8000bf06070 */
[----:B------:R-:W-:-:S13]  /*3e90*/  ISETP.GE.U32.AND.EX P0, PT, R17, UR5, PT, P0 ;  /* 0x0000000511007c0c */ /* 0x000fda000bf06100 */
[----:B------:R-:W-:Y:S05]  /*3ea0*/  @P0 BRA `(.L_x_100) ;  /* 0x0000000400500947 */ /* 0x000fea0003800000 */
[----:B------:R-:W0:Y:S01]  /*3eb0*/  LDC.64 R10, c[0x0][0x628] ;  /* 0x00018a00ff0a7b82 */ /* 0x000e220000000a00 */
[----:B------:R-:W1:Y:S01]  /*3ec0*/  S2R R20, SR_CTAID.X ;  /* 0x0000000000147919 */ /* 0x000e620000002500 */
[----:B---3--:R-:W-:Y:S02]  /*3ed0*/  IMAD.MOV.U32 R8, RZ, RZ, R16 ;  /* 0x000000ffff087224 */ /* 0x008fe400078e0010 */
[----:B------:R-:W-:Y:S01]  /*3ee0*/  IMAD.MOV.U32 R9, RZ, RZ, R17 ;  /* 0x000000ffff097224 */ /* 0x000fe200078e0011 */
[----:B------:R-:W3:Y:S03]  /*3ef0*/  S2R R21, SR_CTAID.Y ;  /* 0x0000000000157919 */ /* 0x000ee60000002600 */
[----:B------:R-:W1:Y:S08]  /*3f00*/  LDC R0, c[0x0][0x630] ;  /* 0x00018c00ff007b82 */ /* 0x000e700000000800 */
[----:B------:R-:W1:Y:S01]  /*3f10*/  LDC.64 R14, c[0x0][0x620] ;  /* 0x00018800ff0e7b82 */ /* 0x000e620000000a00 */
[----:B0-----:R-:W-:-:S04]  /*3f20*/  ISETP.NE.U32.AND P0, PT, R10, RZ, PT ;  /* 0x000000ff0a00720c */ /* 0x001fc80003f05070 */
[----:B------:R-:W-:-:S13]  /*3f30*/  ISETP.NE.AND.EX P0, PT, R11, RZ, PT, P0 ;  /* 0x000000ff0b00720c */ /* 0x000fda0003f05300 */
[----:B-1-3--:R-:W-:Y:S05]  /*3f40*/  @!P0 BRA `(.L_x_101) ;  /* 0x0000000000288947 */ /* 0x00afea0003800000 */
[----:B------:R-:W0:Y:S02]  /*3f50*/  LDC R3, c[0x0][0x634] ;  /* 0x00018d00ff037b82 */ /* 0x000e240000000800 */
[----:B0-----:R-:W-:-:S05]  /*3f60*/  IADD3 R3, P0, R16, R3, RZ ;  /* 0x0000000310037210 */ /* 0x001fca0007f1e0ff */
[----:B------:R-:W-:-:S04]  /*3f70*/  IMAD.X R13, RZ, RZ, R17, P0 ;  /* 0x000000ffff0d7224 */ /* 0x000fc800000e0611 */
[----:B----4-:R-:W-:-:S04]  /*3f80*/  IMAD.WIDE.U32 R4, R13, R10, RZ ;  /* 0x0000000a0d047225 */ /* 0x010fc800078e00ff */
[----:B--2---:R-:W-:-:S04]  /*3f90*/  IMAD.WIDE.U32 R6, P0, R3, R11, R4 ;  /* 0x0000000b03067225 */ /* 0x004fc80007800004 */
[----:B------:R-:W-:-:S04]  /*3fa0*/  IMAD.WIDE.U32 R4, R3, R10, RZ ;  /* 0x0000000a03047225 */ /* 0x000fc800078e00ff */
[----:B------:R-:W-:Y:S01]  /*3fb0*/  IMAD.X R9, RZ, RZ, RZ, P0 ;  /* 0x000000ffff097224 */ /* 0x000fe200000e06ff */
[----:B------:R-:W-:Y:S01]  /*3fc0*/  IADD3 RZ, P0, R5, R6, RZ ;  /* 0x0000000605ff7210 */ /* 0x000fe20007f1e0ff */
[----:B------:R-:W-:-:S04]  /*3fd0*/  IMAD.MOV.U32 R8, RZ, RZ, R7 ;  /* 0x000000ffff087224 */ /* 0x000fc800078e0007 */
[----:B------:R-:W-:-:S08]  /*3fe0*/  IMAD.WIDE.U32.X R8, R13, R11, R8, P0 ;  /* 0x0000000b0d087225 */ /* 0x000fd000000e0408 */
.L_x_101:
[----:B----4-:R-:W0:Y:S01]  /*3ff0*/  LDC.64 R28, c[0x0][0x640] ;  /* 0x00019000ff1c7b82 */ /* 0x010e220000000a00 */
[-CC-:B------:R-:W-:Y:S01]  /*4000*/  SHF.R.U64 R66, R8, R0.reuse, R9.reuse ;  /* 0x0000000008427219 */ /* 0x180fe20000001209 */
[----:B------:R-:W-:Y:S01]  /*4010*/  ULDC UR4, c[0x0][0x150] ;  /* 0x0000540000047ab9 */ /* 0x000fe20000000800 */
[----:B------:R-:W-:Y:S02]  /*4020*/  SHF.R.U32.HI R0, RZ, R0, R9 ;  /* 0x00000000ff007219 */ /* 0x000fe40000011609 */
[----:B------:R-:W-:Y:S02]  /*4030*/  IADD3 R3, P0, RZ, -R66, RZ ;  /* 0x80000042ff037210 */ /* 0x000fe40007f1e0ff */
[----:B--2---:R-:W-:Y:S01]  /*4040*/  I2FP.F32.U32 R7, R20 ;  /* 0x0000001400077245 */ /* 0x004fe20000201000 */
[----:B------:R-:W1:Y:S02]  /*4050*/  LDC R6, c[0x0][0x618] ;  /* 0x00018600ff067b82 */ /* 0x000e640000000800 */
[----:B------:R-:W-:-:S02]  /*4060*/  IMAD.X R5, RZ, RZ, ~R0, P0 ;  /* 0x000000ffff057224 */ /* 0x000fc400000e0e00 */
[----:B------:R-:W-:Y:S01]  /*4070*/  FMUL R7, R7, UR4 ;  /* 0x0000000407077c20 */ /* 0x000fe20008400000 */
[----:B------:R-:W-:Y:S01]  /*4080*/  ULDC UR4, c[0x0][0x154] ;  /* 0x0000550000047ab9 */ /* 0x000fe20000000800 */
[-C--:B------:R-:W-:Y:S02]  /*4090*/  IMAD R0, R5, R14.reuse, RZ ;  /* 0x0000000e05007224 */ /* 0x080fe400078e02ff */
[----:B------:R-:W2:Y:S01]  /*40a0*/  LDC R8, c[0x0][0x608] ;  /* 0x00018200ff087b82 */ /* 0x000ea20000000800 */
[C---:B------:R-:W-:Y:S01]  /*40b0*/  IMAD.WIDE.U32 R4, R3.reuse, R14, R16 ;  /* 0x0000000e03047225 */ /* 0x040fe200078e0010 */
[----:B------:R-:W3:Y:S03]  /*40c0*/  F2I.U32.TRUNC.NTZ R7, R7 ;  /* 0x0000000700077305 */ /* 0x000ee6000020f000 */
[----:B------:R-:W-:Y:S01]  /*40d0*/  IMAD R3, R3, R15, R0 ;  /* 0x0000000f03037224 */ /* 0x000fe200078e0200 */
[----:B------:R-:W-:-:S02]  /*40e0*/  I2FP.F32.U32 R0, R21 ;  /* 0x0000001500007245 */ /* 0x000fc40000201000 */
[----:B------:R-:W4:Y:S01]  /*40f0*/  LDC R26, c[0x0][0x658] ;  /* 0x00019600ff1a7b82 */ /* 0x000f220000000800 */
[----:B------:R-:W-:Y:S01]  /*4100*/  IMAD.IADD R3, R5, 0x1, R3 ;  /* 0x0000000105037824 */ /* 0x000fe200078e0203 */
[----:B0-----:R-:W-:Y:S01]  /*4110*/  ISETP.NE.U32.AND P0, PT, R28, RZ, PT ;  /* 0x000000ff1c00720c */ /* 0x001fe20003f05070 */
[----:B------:R-:W-:-:S03]  /*4120*/  FMUL R0, R0, UR4 ;  /* 0x0000000400007c20 */ /* 0x000fc60008400000 */
[----:B------:R-:W-:Y:S01]  /*4130*/  ISETP.NE.AND.EX P0, PT, R29, RZ, PT, P0 ;  /* 0x000000ff1d00720c */ /* 0x000fe20003f05300 */
[----:B------:R0:W0:Y:S01]  /*4140*/  F2I.U32.TRUNC.NTZ R14, R0 ;  /* 0x00000000000e7305 */ /* 0x000022000020f000 */
[----:B------:R-:W0:Y:S01]  /*4150*/  LDC R9, c[0x0][0x144] ;  /* 0x00005100ff097b82 */ /* 0x000e220000000800 */
[-C--:B-1----:R-:W-:Y:S01]  /*4160*/  SHF.R.U64 R10, R4, R6.reuse, R3 ;  /* 0x00000006040a7219 */ /* 0x082fe20000001203 */
[----:B---3--:R-:W-:Y:S01]  /*4170*/  IMAD.MOV R7, RZ, RZ, -R7 ;  /* 0x000000ffff077224 */ /* 0x008fe200078e0a07 */
[----:B------:R-:W-:-:S05]  /*4180*/  SHF.R.U32.HI R3, RZ, R6, R3 ;  /* 0x00000006ff037219 */ /* 0x000fca0000011603 */
[----:B------:R-:W1:Y:S01]  /*4190*/  LDC R24, c[0x0][0x148] ;  /* 0x00005200ff187b82 */ /* 0x000e620000000800 */
[-CC-:B--2---:R-:W-:Y:S02]  /*41a0*/  SHF.R.U64 R12, R10, R8.reuse, R3.reuse ;  /* 0x000000080a0c7219 */ /* 0x184fe40000001203 */
[----:B------:R-:W-:-:S05]  /*41b0*/  SHF.R.U32.HI R3, RZ, R8, R3 ;  /* 0x00000008ff037219 */ /* 0x000fca0000011603 */
[----:B------:R-:W2:Y:S01]  /*41c0*/  LDC R15, c[0x0][0x600] ;  /* 0x00018000ff0f7b82 */ /* 0x000ea20000000800 */
[-CC-:B----4-:R-:W-:Y:S02]  /*41d0*/  SHF.R.U64 R13, R12, R26.reuse, R3.reuse ;  /* 0x0000001a0c0d7219 */ /* 0x190fe40000001203 */
[----:B------:R-:W-:-:S03]  /*41e0*/  SHF.R.U32.HI R5, RZ, R26, R3 ;  /* 0x0000001aff057219 */ /* 0x000fc60000011603 */
[----:B------:R-:W-:Y:S02]  /*41f0*/  IMAD.MOV.U32 R4, RZ, RZ, R13 ;  /* 0x000000ffff047224 */ /* 0x000fe400078e000d */
[----:B------:R-:W3:Y:S01]  /*4200*/  LDC R27, c[0x0][0x648] ;  /* 0x00019200ff1b7b82 */ /* 0x000ee20000000800 */
[----:B0-----:R-:W-:-:S07]  /*4210*/  IMAD R25, R9, R7, R20 ;  /* 0x0000000709197224 */ /* 0x001fce00078e0214 */
[----:B------:R-:W0:Y:S08]  /*4220*/  LDC R30, c[0x0][0x638] ;  /* 0x00018e00ff1e7b82 */ /* 0x000e300000000800 */
[----:B------:R-:W4:Y:S01]  /*4230*/  LDC R31, c[0x0][0x610] ;  /* 0x00018400ff1f7b82 */ /* 0x000f220000000800 */
[----:B-1----:R-:W-:Y:S05]  /*4240*/  @!P0 BRA `(.L_x_102) ;  /* 0x0000000000288947 */ /* 0x002fea0003800000 */
[----:B------:R-:W1:Y:S02]  /*4250*/  LDC R0, c[0x0][0x64c] ;  /* 0x00019300ff007b82 */ /* 0x000e640000000800 */
[----:B-1----:R-:W-:-:S05]  /*4260*/  IADD3 R3, P0, R13, R0, RZ ;  /* 0x000000000d037210 */ /* 0x002fca0007f1e0ff */
        /* <DEDUP_REMOVED lines=8> */
.L_x_102:
[----:B------:R-:W-:Y:S01]  /*42f0*/  ISETP.NE.AND P0, PT, R2, 0x1, PT ;  /* 0x000000010200780c */ /* 0x000fe20003f05270 */
[----:B------:R-:W-:Y:S01]  /*4300*/  IMAD.MOV R14, RZ, RZ, -R14 ;  /* 0x000000ffff0e7224 */ /* 0x000fe200078e0a0e */
[----:B---3--:R-:W-:Y:S01]  /*4310*/  SHF.R.U64 R0, R4, R27, R5 ;  /* 0x0000001b04007219 */ /* 0x008fe20000001205 */
[----:B--2---:R-:W-:Y:S01]  /*4320*/  VIADD R5, R15, 0xffffffff ;  /* 0xffffffff0f057836 */ /* 0x004fe20000000000 */
[----:B------:R-:W-:-:S03]  /*4330*/  LOP3.LUT R3, R12, R63, RZ, 0xc0, !PT ;  /* 0x0000003f0c037212 */ /* 0x000fc600078ec0ff */
[----:B------:R-:W-:Y:S01]  /*4340*/  IMAD.MOV R4, RZ, RZ, -R0 ;  /* 0x000000ffff047224 */ /* 0x000fe200078e0a00 */
[----:B------:R-:W-:Y:S01]  /*4350*/  LOP3.LUT R10, R10, R5, RZ, 0xc0, !PT ;  /* 0x000000050a0a7212 */ /* 0x000fe200078ec0ff */
[----:B------:R-:W-:Y:S02]  /*4360*/  IMAD R0, R60, R0, R3 ;  /* 0x000000003c007224 */ /* 0x000fe400078e0203 */
[----:B0-----:R-:W-:Y:S02]  /*4370*/  IMAD R3, R4, R30, R13 ;  /* 0x0000001e04037224 */ /* 0x001fe400078e020d */
[----:B------:R-:W-:Y:S02]  /*4380*/  @P0 IMAD R25, R24, R14, R21 ;  /* 0x0000000e18190224 */ /* 0x000fe400078e0215 */
[----:B------:R-:W-:Y:S02]  /*4390*/  IMAD R5, R3, R15, R10 ;  /* 0x0000000f03057224 */ /* 0x000fe400078e020a */
[----:B----4-:R-:W-:-:S02]  /*43a0*/  IMAD R0, R0, R31, R25 ;  /* 0x0000001f00007224 */ /* 0x010fc400078e0219 */
[----:B------:R-:W-:-:S03]  /*43b0*/  IMAD.MOV.U32 R4, RZ, RZ, 0x1 ;  /* 0x00000001ff047424 */ /* 0x000fc600078e00ff */
[----:B------:R-:W-:Y:S02]  /*43c0*/  SEL R68, R5, R0, !P0 ;  /* 0x0000000005447207 */ /* 0x000fe40004000000 */
[----:B------:R-:W-:Y:S02]  /*43d0*/  PRMT R3, R4, 0x7610, R3 ;  /* 0x0000761004037816 */ /* 0x000fe40000000003 */
[----:B------:R-:W-:-:S07]  /*43e0*/  SEL R0, R0, R5, !P0 ;  /* 0x0000000500007207 */ /* 0x000fce0004000000 */
.L_x_100:
[----:B------:R-:W-:Y:S01]  /*43f0*/  LOP3.LUT P0, RZ, R3, 0xff, RZ, 0xc0, !PT ;  /* 0x000000ff03ff7812 */ /* 0x000fe2000780c0ff */
[----:B------:R-:W-:-:S12]  /*4400*/  IMAD.MOV.U32 R67, RZ, RZ, R0 ;  /* 0x000000ffff437224 */ /* 0x000fd800078e0000 */
[----:B------:R-:W-:Y:S05]  /*4410*/  @P0 BRA `(.L_x_103) ;  /* 0xffffffd0004c0947 */ /* 0x000fea000383ffff */
[----:B------:R-:W-:Y:S05]  /*4420*/  EXIT ;  /* 0x000000000000794d */ /* 0x000fea0003800000 */
.L_x_8:
        /* <DEDUP_REMOVED lines=26> */
.L_x_105:
[----:B------:R-:W0:Y:S01]  /*45d0*/  LDC.64 R30, c[0x0][0x640] ;  /* 0x00019000ff1e7b82 */ /* 0x000e220000000a00 */
[-CC-:B------:R-:W-:Y:S01]  /*45e0*/  SHF.R.U64 R22, R14, R8.reuse, R15.reuse ;  /* 0x000000080e167219 */ /* 0x180fe2000000120f */
[----:B------:R-:W-:Y:S01]  /*45f0*/  IMAD.MOV.U32 R27, RZ, RZ, 0x1 ;  /* 0x00000001ff1b7424 */ /* 0x000fe200078e00ff */
[----:B------:R-:W-:Y:S02]  /*4600*/  SHF.R.U32.HI R7, RZ, R8, R15 ;  /* 0x00000008ff077219 */ /* 0x000fe4000001160f */
[----:B------:R-:W-:-:S03]  /*4610*/  IADD3 R13, P0, RZ, -R22, RZ ;  /* 0x80000016ff0d7210 */ /* 0x000fc60007f1e0ff */
[----:B------:R-:W1:Y:S02]  /*4620*/  LDC R12, c[0x0][0x618] ;  /* 0x00018600ff0c7b82 */ /* 0x000e640000000800 */
[----:B------:R-:W-:Y:S02]  /*4630*/  IMAD.X R7, RZ, RZ, ~R7, P0 ;  /* 0x000000ffff077224 */ /* 0x000fe400000e0e07 */
[----:B------:R-:W-:-:S04]  /*4640*/  IMAD.WIDE.U32 R10, R13, R24, R16 ;  /* 0x000000180d0a7225 */ /* 0x000fc800078e0010 */
[----:B------:R-:W2:Y:S01]  /*4650*/  LDC R14, c[0x0][0x608] ;  /* 0x00018200ff0e7b82 */ /* 0x000ea20000000800 */
[----:B------:R-:W-:-:S04]  /*4660*/  IMAD R8, R7, R24, RZ ;  /* 0x0000001807087224 */ /* 0x000fc800078e02ff */
[----:B------:R-:W-:-:S03]  /*4670*/  IMAD R7, R13, R25, R8 ;  /* 0x000000190d077224 */ /* 0x000fc600078e0208 */
[----:B------:R-:W3:Y:S01]  /*4680*/  LDC R28, c[0x0][0x658] ;  /* 0x00019600ff1c7b82 */ /* 0x000ee20000000800 */
[----:B------:R-:W-:Y:S01]  /*4690*/  IMAD.IADD R7, R11, 0x1, R7 ;  /* 0x000000010b077824 */ /* 0x000fe200078e0207 */
[----:B0-----:R-:W-:Y:S01]  /*46a0*/  ISETP.NE.U32.AND P0, PT, R30, RZ, PT ;  /* 0x000000ff1e00720c */ /* 0x001fe20003f05070 */
[----:B------:R-:W-:-:S03]  /*46b0*/  IMAD.MOV.U32 R11, RZ, RZ, -0x1 ;  /* 0xffffffffff0b7424 */ /* 0x000fc600078e00ff */
        /* <DEDUP_REMOVED lines=8> */
[-C--:B---3--:R-:W-:Y:S02]  /*4740*/  SHF.L.U32 R10, R11, R28.reuse, RZ ;  /* 0x0000001c0b0a7219 */ /* 0x088fe400000006ff */
[--C-:B------:R-:W-:Y:S02]  /*4750*/  SHF.R.U64 R26, R24, R28, R7.reuse ;  /* 0x0000001c181a7219 */ /* 0x100fe40000001207 */
[----:B------:R-:W-:Y:S02]  /*4760*/  LOP3.LUT R29, RZ, R10, RZ, 0x33, !PT ;  /* 0x0000000aff1d7212 */ /* 0x000fe400078e33ff */
[----:B------:R-:W-:Y:S01]  /*4770*/  SHF.R.U32.HI R11, RZ, R28, R7 ;  /* 0x0000001cff0b7219 */ /* 0x000fe20000011607 */
[----:B------:R-:W3:Y:S01]  /*4780*/  LDC R32, c[0x0][0x610] ;  /* 0x00018400ff207b82 */ /* 0x000ee20000000800 */
[----:B------:R-:W-:Y:S01]  /*4790*/  IMAD.MOV.U32 R10, RZ, RZ, R26 ;  /* 0x000000ffff0a7224 */ /* 0x000fe200078e001a */
[----:B------:R-:W-:Y:S06]  /*47a0*/  @!P0 BRA `(.L_x_106) ;  /* 0x0000000000288947 */ /* 0x000fec0003800000 */
        /* <DEDUP_REMOVED lines=10> */
.L_x_106:
[----:B------:R-:W-:Y:S02]  /*4850*/  ISETP.NE.AND P0, PT, R2, 0x1, PT ;  /* 0x000000010200780c */ /* 0x000fe40003f05270 */
[----:B-1----:R-:W-:Y:S01]  /*4860*/  SHF.R.U64 R8, R10, R8, R11 ;  /* 0x000000080a087219 */ /* 0x002fe2000000120b */
[----:B0-----:R-:W-:Y:S01]  /*4870*/  VIADD R11, R21, 0xffffffff ;  /* 0xffffffff150b7836 */ /* 0x001fe20000000000 */
[----:B------:R-:W-:Y:S02]  /*4880*/  SHF.L.U32 R27, R27, R28, RZ ;  /* 0x0000001c1b1b7219 */ /* 0x000fe400000006ff */
[----:B------:R-:W-:Y:S01]  /*4890*/  LOP3.LUT R5, R24, R29, RZ, 0xc0, !PT ;  /* 0x0000001d18057212 */ /* 0x000fe200078ec0ff */
[----:B------:R-:W-:-:S04]  /*48a0*/  IMAD.MOV R7, RZ, RZ, -R8 ;  /* 0x000000ffff077224 */ /* 0x000fc800078e0a08 */
[----:B------:R-:W-:Y:S02]  /*48b0*/  IMAD R5, R27, R8, R5 ;  /* 0x000000081b057224 */ /* 0x000fe400078e0205 */
[----:B------:R-:W-:Y:S01]  /*48c0*/  @P0 IMAD R6, R9, R23, R4 ;  /* 0x0000001709060224 */ /* 0x000fe200078e0204 */
[----:B------:R-:W-:Y:S01]  /*48d0*/  LOP3.LUT R9, R20, R11, RZ, 0xc0, !PT ;  /* 0x0000000b14097212 */ /* 0x000fe200078ec0ff */
[----:B--2---:R-:W-:Y:S02]  /*48e0*/  IMAD R4, R7, R25, R26 ;  /* 0x0000001907047224 */ /* 0x004fe400078e021a */
[----:B---3--:R-:W-:Y:S02]  /*48f0*/  IMAD R6, R5, R32, R6 ;  /* 0x0000002005067224 */ /* 0x008fe400078e0206 */
[----:B------:R-:W-:Y:S02]  /*4900*/  IMAD R5, R4, R21, R9 ;  /* 0x0000001504057224 */ /* 0x000fe400078e0209 */
[----:B------:R-:W-:-:S02]  /*4910*/  IMAD.MOV.U32 R8, RZ, RZ, 0x1 ;  /* 0x00000001ff087424 */ /* 0x000fc400078e00ff */
[----:B------:R-:W-:Y:S01]  /*4920*/  IMAD.MOV.U32 R7, RZ, RZ, R22 ;  /* 0x000000ffff077224 */ /* 0x000fe200078e0016 */
[----:B------:R-:W-:Y:S02]  /*4930*/  SEL R21, R5, R6, !P0 ;  /* 0x0000000605157207 */ /* 0x000fe40004000000 */
[----:B------:R-:W-:-:S07]  /*4940*/  SEL R20, R6, R5, !P0 ;  /* 0x0000000506147207 */ /* 0x000fce0004000000 */
.L_x_104:
[----:B------:R-:W-:-:S08]  /*4950*/  NOP ;  /* 0x0000000000007918 */ /* 0x000fd00000000000 */
[----:B------:R-:W0:-:S00]  /*4960*/  USETMAXREG.DEALLOC.CTAPOOL 0x28 ;  /* 0x00000028000079c8 */ /* 0x000e0000080e0500 */
[----:B0-----:R-:W-:-:S13]  /*4970*/  ISETP.NE.AND P0, PT, R3, RZ, PT ;  /* 0x000000ff0300720c */ /* 0x001fda0003f05270 */
[----:B------:R-:W-:Y:S05]  /*4980*/  @P0 EXIT ;  /* 0x000000000000094d */ /* 0x000fea0003800000 */
[----:B------:R-:W-:Y:S01]  /*4990*/  LOP3.LUT P0, RZ, R8, 0xff, RZ, 0xc0, !PT ;  /* 0x000000ff08ff7812 */ /* 0x000fe2000780c0ff */
[----:B------:R-:W-:Y:S02]  /*49a0*/  IMAD.MOV.U32 R3, RZ, RZ, 0x1 ;  /* 0x00000001ff037424 */ /* 0x000fe400078e00ff */
[----:B------:R-:W-:-:S10]  /*49b0*/  IMAD.MOV.U32 R8, RZ, RZ, RZ ;  /* 0x000000ffff087224 */ /* 0x000fd400078e00ff */
[----:B------:R-:W-:Y:S05]  /*49c0*/  @!P0 BRA `(.L_x_107) ;  /* 0x0000000c002c8947 */ /* 0x000fea0003800000 */
[----:B------:R-:W0:Y:S01]  /*49d0*/  LDC R3, c[0x0][0x28c] ;  /* 0x0000a300ff037b82 */ /* 0x000e220000000800 */
[----:B------:R-:W1:Y:S01]  /*49e0*/  S2R R12, SR_CgaCtaId ;  /* 0x00000000000c7919 */ /* 0x000e620000008800 */
[----:B------:R-:W-:Y:S01]  /*49f0*/  ULDC UR5, c[0x0][0x658] ;  /* 0x0001960000057ab9 */ /* 0x000fe20000000800 */
[----:B------:R-:W-:Y:S01]  /*4a00*/  UMOV UR6, 0xffffffff ;  /* 0xffffffff00067882 */ /* 0x000fe20000000000 */
[----:B------:R-:W-:Y:S01]  /*4a10*/  BSSY B0, `(.L_x_107) ;  /* 0x00000c6000007945 */ /* 0x000fe20003800000 */
[----:B------:R-:W-:Y:S01]  /*4a20*/  USHF.L.U32 UR6, UR6, UR5, URZ ;  /* 0x0000000506067299 */ /* 0x000fe2000800063f */
[----:B------:R-:W-:Y:S01]  /*4a30*/  IMAD.MOV.U32 R10, RZ, RZ, 0x1 ;  /* 0x00000001ff0a7424 */ /* 0x000fe200078e00ff */
[----:B------:R-:W-:Y:S01]  /*4a40*/  LOP3.LUT R9, R18, 0x2, RZ, 0xfc, !PT ;  /* 0x0000000212097812 */ /* 0x000fe200078efcff */
[----:B------:R-:W-:Y:S01]  /*4a50*/  IMAD.MOV.U32 R8, RZ, RZ, RZ ;  /* 0x000000ffff087224 */ /* 0x000fe200078e00ff */
[----:B------:R-:W-:Y:S01]  /*4a60*/  ULDC UR4, c[0x0][0x600] ;  /* 0x0001800000047ab9 */ /* 0x000fe20000000800 */
[----:B------:R-:W-:Y:S01]  /*4a70*/  UMOV UR7, 0x1 ;  /* 0x0000000100077882 */ /* 0x000fe20000000000 */
[----:B------:R-:W-:-:S02]  /*4a80*/  UIADD3 UR15, UR4, -0x1, URZ ;  /* 0xffffffff040f7890 */ /* 0x000fc4000fffe03f */
[----:B------:R-:W-:Y:S02]  /*4a90*/  USHF.L.U32 UR17, UR7, UR5, URZ ;  /* 0x0000000507117299 */ /* 0x000fe4000800063f */
[----:B------:R-:W-:Y:S01]  /*4aa0*/  ULOP3.LUT UR16, URZ, UR6, URZ, 0x33, !UPT ;  /* 0x000000063f107292 */ /* 0x000fe2000f8e333f */
[----:B------:R-:W-:Y:S01]  /*4ab0*/  ULDC.64 UR20, c[0x0][0x198] ;  /* 0x0000660000147ab9 */ /* 0x000fe20000000a00 */
[----:B0-----:R-:W-:-:S05]  /*4ac0*/  VIADD R3, R3, 0x3f ;  /* 0x0000003f03037836 */ /* 0x001fca0000000000 */
[----:B------:R-:W-:-:S04]  /*4ad0*/  SHF.R.S32.HI R4, RZ, 0x1f, R3 ;  /* 0x0000001fff047819 */ /* 0x000fc80000011403 */
[----:B------:R-:W-:Y:S01]  /*4ae0*/  LEA.HI R11, R4, R3, RZ, 0x6 ;  /* 0x00000003040b7211 */ /* 0x000fe200078f30ff */
[C---:B-1----:R-:W-:Y:S02]  /*4af0*/  IMAD.SHL.U32 R4, R12.reuse, 0x400, RZ ;  /* 0x000004000c047824 */ /* 0x042fe400078e00ff */
[----:B------:R-:W-:Y:S01]  /*4b00*/  IMAD.SHL.U32 R12, R12, 0x10, RZ ;  /* 0x000000100c0c7824 */ /* 0x000fe200078e00ff */
[----:B------:R-:W-:Y:S01]  /*4b10*/  SHF.R.S32.HI R11, RZ, 0x6, R11 ;  /* 0x00000006ff0b7819 */ /* 0x000fe2000001140b */
[----:B------:R-:W-:Y:S01]  /*4b20*/  IMAD.MOV.U32 R3, RZ, RZ, 0x1 ;  /* 0x00000001ff037424 */ /* 0x000fe200078e00ff */
[----:B------:R-:W-:Y:S02]  /*4b30*/  LOP3.LUT R4, R4, 0x400, RZ, 0xc0, !PT ;  /* 0x0000040004047812 */ /* 0x000fe400078ec0ff */
[----:B------:R-:W-:Y:S01]  /*4b40*/  LOP3.LUT R12, R12, 0x10, RZ, 0xc0, !PT ;  /* 0x000000100c0c7812 */ /* 0x000fe200078ec0ff */
[----:B------:R-:W-:Y:S01]  /*4b50*/  VIADD R19, R11, 0x1 ;  /* 0x000000010b137836 */ /* 0x000fe20000000000 */
[----:B------:R-:W-:-:S07]  /*4b60*/  LOP3.LUT R13, R4, 0x30180, RZ, 0xfc, !PT ;  /* 0x00030180040d7812 */ /* 0x000fce00078efcff */
.L_x_118:
[----:B------:R-:W-:-:S03]  /*4b70*/  UMOV UR4, 0xffffffff ;  /* 0xffffffff00047882 */ /* 0x000fc60000000000 */
[----:B------:R-:W-:Y:S05]  /*4b80*/  BRA.DIV UR4, `(.L_x_108) ;  /* 0x0000001204c47947 */ /* 0x000fea000b800000 */
[----:B------:R-:W-:-:S13]  /*4b90*/  ELECT P6, URZ, PT ;  /* 0x00000000003f782f */ /* 0x000fda00038c0000 */
.L_x_137:
[----:B------:R-:W0:Y:S01]  /*4ba0*/  LDC R4, c[0x0][0x28c] ;  /* 0x0000a300ff047b82 */ /* 0x000e220000000800 */
[----:B------:R-:W-:Y:S01]  /*4bb0*/  BSSY B1, `(.L_x_109) ;  /* 0x0000038000017945 */ /* 0x000fe20003800000 */
[----:B0-----:R-:W-:-:S13]  /*4bc0*/  ISETP.LT.OR P6, PT, R4, 0x1, !P6 ;  /* 0x000000010400780c */ /* 0x001fda00077c1670 */
[----:B------:R-:W-:Y:S05]  /*4bd0*/  @P6 BRA `(.L_x_110) ;  /* 0x0000000000d46947 */ /* 0x000fea0003800000 */
[----:B------:R-:W-:Y:S02]  /*4be0*/  IMAD R21, R21, 0x20, R12 ;  /* 0x0000002015157824 */ /* 0x000fe400078e020c */
[----:B------:R-:W-:Y:S02]  /*4bf0*/  IMAD.SHL.U32 R20, R20, 0x100, RZ ;  /* 0x0000010014147824 */ /* 0x000fe400078e00ff */
[----:B------:R-:W-:Y:S02]  /*4c00*/  IMAD.MOV.U32 R22, RZ, RZ, RZ ;  /* 0x000000ffff167224 */ /* 0x000fe400078e00ff */
[----:B------:R-:W-:Y:S02]  /*4c10*/  IMAD.MOV.U32 R4, RZ, RZ, R19 ;  /* 0x000000ffff047224 */ /* 0x000fe400078e0013 */
[----:B------:R-:W-:Y:S02]  /*4c20*/  IMAD.MOV.U32 R5, RZ, RZ, R3 ;  /* 0x000000ffff057224 */ /* 0x000fe400078e0003 */
[----:B------:R-:W-:-:S07]  /*4c30*/  IMAD.MOV.U32 R6, RZ, RZ, R8 ;  /* 0x000000ffff067224 */ /* 0x000fce00078e0008 */
.L_x_113:
[----:B------:R-:W0:Y:S01]  /*4c40*/  S2R R15, SR_CgaCtaId ;  /* 0x00000000000f7919 */ /* 0x000e220000008800 */
[----:B------:R-:W-:Y:S02]  /*4c50*/  MOV R14, 0x400 ;  /* 0x00000400000e7802 */ /* 0x000fe40000000f00 */
[----:B------:R-:W-:Y:S02]  /*4c60*/  ISETP.NE.AND P1, PT, R0, RZ, PT ;  /* 0x000000ff0000720c */ /* 0x000fe40003f25270 */
[----:B0-----:R-:W-:Y:S02]  /*4c70*/  LEA R25, R15, R14, 0x18 ;  /* 0x0000000e0f197211 */ /* 0x001fe400078ec0ff */
[----:B------:R-:W-:-:S09]  /*4c80*/  SHF.L.U32 R14, R5, 0x1f, RZ ;  /* 0x0000001f050e7819 */ /* 0x000fd200000006ff */
[----:B------:R-:W0:Y:S01]  /*4c90*/  @!P1 LDC R15, c[0x0][0x500] ;  /* 0x00014000ff0f9b82 */ /* 0x000e220000000800 */
[----:B------:R-:W-:-:S04]  /*4ca0*/  IMAD R23, R6, 0x8, R25 ;  /* 0x0000000806177824 */ /* 0x000fc800078e0219 */
[----:B------:R-:W1:Y:S02]  /*4cb0*/  SYNCS.PHASECHK.TRANS64.TRYWAIT P0, [R23+URZ+0x60], R14 ;  /* 0x0000600e170075a7 */ /* 0x000e64000800017f */
[----:B-1----:R-:W-:Y:S05]  /*4cc0*/  @!P0 BRA `(.L_x_111) ;  /* 0x0000001000948947 */ /* 0x002fea0003800000 */
.L_x_138:
[----:B-1----:R-:W-:Y:S01]  /*4cd0*/  PRMT R14, R9, 0x9910, RZ ;  /* 0x00009910090e7816 */ /* 0x002fe200000000ff */
[----:B0-----:R0:W-:Y:S03]  /*4ce0*/  @!P1 SYNCS.ARRIVE.TRANS64 RZ, [R23+URZ], R15 ;  /* 0x0000000f17ff99a7 */ /* 0x0011e6000800003f */
[----:B------:R-:W-:-:S13]  /*4cf0*/  ISETP.NE.AND P0, PT, R14, 0x2, PT ;  /* 0x000000020e00780c */ /* 0x000fda0003f05270 */
[----:B0-----:R-:W-:Y:S05]  /*4d00*/  @P0 BRA `(.L_x_112) ;  /* 0x0000000000040947 */ /* 0x001fea0003800000 */
[----:B------:R-:W-:Y:S01]  /*4d10*/  BPT.TRAP 0x1 ;  /* 0x000000040000795c */ /* 0x000fe20000300000 */
.L_x_112:
[----:B------:R-:W-:Y:S01]  /*4d20*/  R2UR UR13, R25 ;  /* 0x00000000190d72ca */ /* 0x000fe200000e0000 */
[C---:B------:R-:W-:Y:S01]  /*4d30*/  IMAD R25, R6.reuse, 0x4000, R25 ;  /* 0x0000400006197824 */ /* 0x040fe200078e0219 */
[----:B------:R-:W-:Y:S01]  /*4d40*/  R2UR UR9, R23 ;  /* 0x00000000170972ca */ /* 0x000fe200000e0000 */
[----:B------:R-:W-:Y:S01]  /*4d50*/  IMAD R14, R6, 0x800, R13 ;  /* 0x00000800060e7824 */ /* 0x000fe200078e020d */
[----:B------:R-:W-:Y:S01]  /*4d60*/  UIADD3 UR4, UP0, UR20, 0xf0, URZ ;  /* 0x000000f014047890 */ /* 0x000fe2000ff1e03f */
[----:B------:R-:W-:Y:S01]  /*4d70*/  VIADD R4, R4, 0xffffffff ;  /* 0xffffffff04047836 */ /* 0x000fe20000000000 */
[----:B------:R-:W-:Y:S01]  /*4d80*/  R2UR UR5, R25 ;  /* 0x00000000190572ca */ /* 0x000fe200000e0000 */
[----:B------:R-:W-:Y:S01]  /*4d90*/  UIADD3 UR22, UP1, UR20, 0x1f0, URZ ;  /* 0x000001f014167890 */ /* 0x000fe2000ff3e03f */
[----:B------:R-:W-:Y:S01]  /*4da0*/  R2UR UR8, R14 ;  /* 0x000000000e0872ca */ /* 0x000fe200000e0000 */
[----:B------:R-:W-:Y:S01]  /*4db0*/  VIADD R6, R6, 0x1 ;  /* 0x0000000106067836 */ /* 0x000fe20000000000 */
[----:B------:R-:W-:Y:S01]  /*4dc0*/  R2UR UR11, R20 ;  /* 0x00000000140b72ca */ /* 0x000fe200000e0000 */
[----:B------:R-:W-:Y:S01]  /*4dd0*/  UIADD3.X UR23, URZ, UR21, URZ, UP1, !UPT ;  /* 0x000000153f177290 */ /* 0x000fe20008ffe43f */
[----:B------:R-:W-:Y:S01]  /*4de0*/  R2UR UR10, R22 ;  /* 0x00000000160a72ca */ /* 0x000fe200000e0000 */
[----:B------:R-:W-:Y:S01]  /*4df0*/  UMOV UR6, 0x0 ;  /* 0x0000000000067882 */ /* 0x000fe20000000000 */
[----:B------:R-:W-:Y:S01]  /*4e00*/  R2UR UR12, R7 ;  /* 0x00000000070c72ca */ /* 0x000fe200000e0000 */
[----:B------:R-:W-:Y:S01]  /*4e10*/  UMOV UR7, 0x10000000 ;  /* 0x1000000000077882 */ /* 0x000fe20000000000 */
[----:B------:R-:W-:Y:S01]  /*4e20*/  R2UR UR18, R21 ;  /* 0x00000000151272ca */ /* 0x000fe200000e0000 */
[----:B------:R-:W-:Y:S01]  /*4e30*/  UMOV UR19, 0x30000 ;  /* 0x0003000000137882 */ /* 0x000fe20000000000 */
[----:B------:R-:W-:Y:S01]  /*4e40*/  ISETP.GT.AND P1, PT, R4, 0x1, PT ;  /* 0x000000010400780c */ /* 0x000fe20003f24270 */
[----:B------:R-:W-:Y:S01]  /*4e50*/  UIADD3 UR14, UR5, 0x180, URZ ;  /* 0x00000180050e7890 */ /* 0x000fe2000fffe03f */
[----:B------:R-:W-:Y:S01]  /*4e60*/  ISETP.NE.AND P0, PT, R6, 0xc, PT ;  /* 0x0000000c0600780c */ /* 0x000fe20003f05270 */
[----:B------:R-:W-:Y:S01]  /*4e70*/  UIADD3.X UR5, URZ, UR21, URZ, UP0, !UPT ;  /* 0x000000153f057290 */ /* 0x000fe200087fe43f */
[----:B------:R-:W-:Y:S01]  /*4e80*/  VIADD R22, R22, 0x40 ;  /* 0x0000004016167836 */ /* 0x000fe20000000000 */
[----:B------:R-:W-:Y:S01]  /*4e90*/  UIADD3 UR13, UR13, UR8, URZ ;  /* 0x000000080d0d7290 */ /* 0x000fe2000fffe03f */
[----:B------:R-:W-:-:S02]  /*4ea0*/  SEL R14, RZ, 0x1, P0 ;  /* 0x00000001ff0e7807 */ /* 0x000fc40000000000 */
[----:B------:R-:W-:Y:S01]  /*4eb0*/  UMOV UR8, UR14 ;  /* 0x0000000e00087c82 */ /* 0x000fe20008000000 */
[----:B------:R-:W-:Y:S02]  /*4ec0*/  SEL R6, R6, RZ, P0 ;  /* 0x000000ff06067207 */ /* 0x000fe40000000000 */
[----:B------:R-:W-:Y:S01]  /*4ed0*/  LOP3.LUT R5, R5, R14, RZ, 0x3c, !PT ;  /* 0x0000000e05057212 */ /* 0x000fe200078e3cff */
[----:B------:R0:W-:Y:S02]  /*4ee0*/  UTMALDG.3D [UR8], [UR4], desc[UR6] ;  /* 0x00000608040075b4 */ /* 0x0001e40008011000 */
[----:B0-----:R-:W-:Y:S01]  /*4ef0*/  UMOV UR11, UR18 ;  /* 0x00000012000b7c82 */ /* 0x001fe20008000000 */
[----:B------:R-:W-:Y:S02]  /*4f00*/  UMOV UR8, UR13 ;  /* 0x0000000d00087c82 */ /* 0x000fe40008000000 */
[----:B------:R0:W-:Y:S02]  /*4f10*/  UTMALDG.3D.MULTICAST [UR8], [UR22], UR19, desc[UR6] ;  /* 0x00000608160073b4 */ /* 0x0001e40008011813 */
[----:B0-----:R-:W-:Y:S05]  /*4f20*/  @P1 BRA `(.L_x_113) ;  /* 0xfffffffc00441947 */ /* 0x001fea000383ffff */
.L_x_110:
[----:B------:R-:W-:Y:S05]  /*4f30*/  BSYNC B1 ;  /* 0x0000000000017941 */ /* 0x000fea0003800000 */
.L_x_109:
[----:B------:R-:W-:Y:S01]  /*4f40*/  LOP3.LUT P1, RZ, R10, 0xff, RZ, 0xc0, !PT ;  /* 0x000000ff0aff7812 */ /* 0x000fe2000782c0ff */
[C---:B------:R-:W-:Y:S01]  /*4f50*/  IMAD.IADD R7, R11.reuse, 0x1, R8 ;  /* 0x000000010b077824 */ /* 0x040fe200078e0208 */
[----:B------:R-:W-:Y:S01]  /*4f60*/  ULDC.64 UR4, c[0x0][0x650] ;  /* 0x0001940000047ab9 */ /* 0x000fe20000000a00 */
[----:B------:R-:W-:Y:S01]  /*4f70*/  ISETP.GE.U32.AND P2, PT, R11, 0xc, PT ;  /* 0x0000000c0b00780c */ /* 0x000fe20003f46070 */
[----:B------:R-:W-:Y:S01]  /*4f80*/  BSSY B1, `(.L_x_114) ;  /* 0x000006c000017945 */ /* 0x000fe20003800000 */
[----:B------:R-:W-:Y:S01]  /*4f90*/  IMAD.MOV.U32 R20, RZ, RZ, -0x1 ;  /* 0xffffffffff147424 */ /* 0x000fe200078e00ff */
[----:B------:R-:W-:Y:S01]  /*4fa0*/  ISETP.GT.U32.AND P0, PT, R7, 0xb, PT ;  /* 0x0000000b0700780c */ /* 0x000fe20003f04070 */
[----:B------:R-:W-:Y:S01]  /*4fb0*/  IMAD.MOV.U32 R21, RZ, RZ, -0x1 ;  /* 0xffffffffff157424 */ /* 0x000fe200078e00ff */
[----:B------:R-:W-:Y:S02]  /*4fc0*/  PRMT R10, RZ, 0x7610, R10 ;  /* 0x00007610ff0a7816 */ /* 0x000fe4000000000a */
[----:B------:R-:W-:-:S03]  /*4fd0*/  ISETP.LT.U32.AND P0, PT, R11, 0xc, P0 ;  /* 0x0000000c0b00780c */ /* 0x000fc60000701070 */
[----:B------:R-:W0:Y:S01]  /*4fe0*/  @P1 S2R R5, SR_CgaCtaId ;  /* 0x0000000000051919 */ /* 0x000e220000008800 */
[----:B------:R-:W-:-:S04]  /*4ff0*/  @P1 MOV R4, 0x400 ;  /* 0x0000040000041802 */ /* 0x000fc80000000f00 */
[----:B0-----:R-:W-:Y:S01]  /*5000*/  @P1 LEA R6, R5, R4, 0x18 ;  /* 0x0000000405061211 */ /* 0x001fe200078ec0ff */
[----:B------:R-:W-:Y:S01]  /*5010*/  IMAD.WIDE.U32 R4, R7, -0x55555555, RZ ;  /* 0xaaaaaaab07047825 */ /* 0x000fe200078e00ff */
[----:B------:R-:W-:Y:S02]  /*5020*/  SEL R4, RZ, 0x1, !P0 ;  /* 0x00000001ff047807 */ /* 0x000fe40004000000 */
[----:B------:R0:W-:Y:S01]  /*5030*/  @P1 SYNCS.ARRIVE.TRANS64.A1T0 RZ, [R6+URZ+0xd8], RZ ;  /* 0x0000d8ff06ff19a7 */ /* 0x0001e2000810003f */
[----:B------:R-:W-:Y:S02]  /*5040*/  IADD3 R16, P1, R16, UR36, RZ ;  /* 0x0000002410107c10 */ /* 0x000fe4000ff3e0ff */
[----:B------:R-:W-:Y:S02]  /*5050*/  LOP3.LUT R3, R3, R4, RZ, 0x3c, !PT ;  /* 0x0000000403037212 */ /* 0x000fe400078e3cff */
[----:B------:R-:W-:Y:S02]  /*5060*/  IADD3.X R17, R17, UR42, RZ, P1, !PT ;  /* 0x0000002a11117c10 */ /* 0x000fe40008ffe4ff */
[----:B------:R-:W-:-:S02]  /*5070*/  ISETP.GE.U32.AND P0, PT, R16, UR4, PT ;  /* 0x0000000410007c0c */ /* 0x000fc4000bf06070 */
[----:B0-----:R-:W-:Y:S02]  /*5080*/  SHF.R.U32.HI R6, RZ, 0x3, R5 ;  /* 0x00000003ff067819 */ /* 0x001fe40000011605 */
[----:B------:R-:W-:Y:S02]  /*5090*/  ISETP.GE.U32.AND.EX P0, PT, R17, UR5, PT, P0 ;  /* 0x0000000511007c0c */ /* 0x000fe4000bf06100 */
[----:B------:R-:W-:Y:S01]  /*50a0*/  @P2 LOP3.LUT R3, R3, 0x1, R6, 0x78, !PT ;  /* 0x0000000103032812 */ /* 0x000fe200078e7806 */
[----:B------:R-:W-:Y:S01]  /*50b0*/  IMAD R8, R6, -0xc, R7 ;  /* 0xfffffff406087824 */ /* 0x000fe200078e0207 */
[----:B------:R-:W-:Y:S01]  /*50c0*/  PRMT R4, RZ, 0x7610, R4 ;  /* 0x00007610ff047816 */ /* 0x000fe20000000004 */
[----:B------:R-:W-:-:S08]  /*50d0*/  IMAD.MOV.U32 R7, RZ, RZ, -0x1 ;  /* 0xffffffffff077424 */ /* 0x000fd000078e00ff */
[----:B------:R-:W-:Y:S05]  /*50e0*/  @P0 BRA `(.L_x_115) ;  /* 0x0000000400540947 */ /* 0x000fea0003800000 */
[----:B------:R-:W0:Y:S01]  /*50f0*/  S2R R15, SR_CTAID.X ;  /* 0x00000000000f7919 */ /* 0x000e220000002500 */
[----:B------:R-:W-:Y:S01]  /*5100*/  ULDC.64 UR4, c[0x0][0x628] ;  /* 0x00018a0000047ab9 */ /* 0x000fe20000000a00 */
[----:B------:R-:W-:Y:S01]  /*5110*/  ULDC UR7, c[0x0][0x630] ;  /* 0x00018c0000077ab9 */ /* 0x000fe20000000800 */
[----:B------:R-:W-:Y:S01]  /*5120*/  ISETP.NE.U32.AND P0, PT, RZ, UR4, PT ;  /* 0x00000004ff007c0c */ /* 0x000fe2000bf05070 */
[----:B------:R-:W1:Y:S01]  /*5130*/  S2R R20, SR_CTAID.Y ;  /* 0x0000000000147919 */ /* 0x000e620000002600 */
[----:B------:R-:W-:Y:S01]  /*5140*/  ULDC UR8, c[0x0][0x150] ;  /* 0x0000540000087ab9 */ /* 0x000fe20000000800 */
[----:B------:R-:W-:Y:S01]  /*5150*/  IMAD.MOV.U32 R4, RZ, RZ, R16 ;  /* 0x000000ffff047224 */ /* 0x000fe200078e0010 */
[----:B------:R-:W-:Y:S01]  /*5160*/  ISETP.NE.AND.EX P0, PT, RZ, UR5, PT, P0 ;  /* 0x00000005ff007c0c */ /* 0x000fe2000bf05300 */
[----:B------:R-:W-:Y:S01]  /*5170*/  IMAD.MOV.U32 R5, RZ, RZ, R17 ;  /* 0x000000ffff057224 */ /* 0x000fe200078e0011 */
[----:B0-----:R-:W-:-:S11]  /*5180*/  I2FP.F32.U32 R22, R15 ;  /* 0x0000000f00167245 */ /* 0x001fd60000201000 */
[----:B------:R-:W-:Y:S05]  /*5190*/  @!P0 BRA `(.L_x_116) ;  /* 0x0000000000288947 */ /* 0x000fea0003800000 */
[----:B------:R-:W-:Y:S02]  /*51a0*/  ULDC UR6, c[0x0][0x634] ;  /* 0x00018d0000067ab9 */ /* 0x000fe40000000800 */
[----:B------:R-:W-:-:S05]  /*51b0*/  IADD3 R5, P0, R16, UR6, RZ ;  /* 0x0000000610057c10 */ /* 0x000fca000ff1e0ff */
[----:B------:R-:W-:-:S04]  /*51c0*/  IMAD.X R21, RZ, RZ, R17, P0 ;  /* 0x000000ffff157224 */ /* 0x000fc800000e0611 */
[----:B------:R-:W-:-:S04]  /*51d0*/  IMAD.WIDE.U32 R6, R21, UR4, RZ ;  /* 0x0000000415067c25 */ /* 0x000fc8000f8e00ff */
[----:B------:R-:W-:-:S04]  /*51e0*/  IMAD.WIDE.U32 R6, P0, R5, UR5, R6 ;  /* 0x0000000505067c25 */ /* 0x000fc8000f800006 */
[----:B------:R-:W-:-:S04]  /*51f0*/  IMAD.WIDE.U32 R4, R5, UR4, RZ ;  /* 0x0000000405047c25 */ /* 0x000fc8000f8e00ff */
[----:B------:R-:W-:Y:S01]  /*5200*/  IMAD.MOV.U32 R4, RZ, RZ, R7 ;  /* 0x000000ffff047224 */ /* 0x000fe200078e0007 */
[----:B------:R-:W-:Y:S01]  /*5210*/  IADD3 RZ, P1, R5, R6, RZ ;  /* 0x0000000605ff7210 */ /* 0x000fe20007f3e0ff */
[----:B------:R-:W-:-:S04]  /*5220*/  IMAD.X R5, RZ, RZ, RZ, P0 ;  /* 0x000000ffff057224 */ /* 0x000fc800000e06ff */
[----:B------:R-:W-:-:S08]  /*5230*/  IMAD.WIDE.U32.X R4, R21, UR5, R4, P1 ;  /* 0x0000000515047c25 */ /* 0x000fd000088e0404 */
.L_x_116:
[--C-:B------:R-:W-:Y:S01]  /*5240*/  SHF.R.U64 R14, R4, UR7, R5.reuse ;  /* 0x00000007040e7c19 */ /* 0x100fe20008001205 */
[----:B------:R-:W-:Y:S01]  /*5250*/  FMUL R22, R22, UR8 ;  /* 0x0000000816167c20 */ /* 0x000fe20008400000 */
[----:B------:R-:W-:Y:S01]  /*5260*/  SHF.R.U32.HI R4, RZ, UR7, R5 ;  /* 0x00000007ff047c19 */ /* 0x000fe20008011605 */
[----:B------:R-:W0:Y:S01]  /*5270*/  LDC R6, c[0x0][0x144] ;  /* 0x00005100ff067b82 */ /* 0x000e220000000800 */
[----:B------:R-:W-:Y:S01]  /*5280*/  IADD3 R5, P0, RZ, -R14, RZ ;  /* 0x8000000eff057210 */ /* 0x000fe20007f1e0ff */
[----:B------:R-:W-:Y:S01]  /*5290*/  ULDC UR6, c[0x0][0x154] ;  /* 0x0000550000067ab9 */ /* 0x000fe20000000800 */
[----:B-1----:R-:W-:Y:S01]  /*52a0*/  I2FP.F32.U32 R7, R20 ;  /* 0x0000001400077245 */ /* 0x002fe20000201000 */
[----:B------:R-:W1:Y:S01]  /*52b0*/  F2I.U32.TRUNC.NTZ R22, R22 ;  /* 0x0000001600167305 */ /* 0x000e62000020f000 */
[----:B------:R-:W-:Y:S01]  /*52c0*/  ULDC.64 UR4, c[0x0][0x620] ;  /* 0x0001880000047ab9 */ /* 0x000fe20000000a00 */
[----:B------:R-:W-:Y:S01]  /*52d0*/  IMAD.X R4, RZ, RZ, ~R4, P0 ;  /* 0x000000ffff047224 */ /* 0x000fe200000e0e04 */
[----:B------:R-:W-:Y:S01]  /*52e0*/  ISETP.NE.AND P2, PT, R2, 0x1, PT ;  /* 0x000000010200780c */ /* 0x000fe20003f45270 */
[----:B------:R-:W-:Y:S01]  /*52f0*/  FMUL R23, R7, UR6 ;  /* 0x0000000607177c20 */ /* 0x000fe20008400000 */
[----:B------:R-:W2:Y:S01]  /*5300*/  LDC R25, c[0x0][0x148] ;  /* 0x00005200ff197b82 */ /* 0x000ea20000000800 */
[----:B------:R-:W-:Y:S01]  /*5310*/  IMAD R4, R4, UR4, RZ ;  /* 0x0000000404047c24 */ /* 0x000fe2000f8e02ff */
[----:B------:R-:W-:-:S02]  /*5320*/  ULDC.64 UR6, c[0x0][0x640] ;  /* 0x0001900000067ab9 */ /* 0x000fc40000000a00 */
[----:B------:R-:W-:Y:S01]  /*5330*/  ISETP.NE.U32.AND P0, PT, RZ, UR6, PT ;  /* 0x00000006ff007c0c */ /* 0x000fe2000bf05070 */
[----:B------:R-:W3:Y:S01]  /*5340*/  F2I.U32.TRUNC.NTZ R23, R23 ;  /* 0x0000001700177305 */ /* 0x000ee2000020f000 */
[C---:B------:R-:W-:Y:S02]  /*5350*/  IMAD R7, R5.reuse, UR5, R4 ;  /* 0x0000000505077c24 */ /* 0x040fe4000f8e0204 */
[----:B------:R-:W-:Y:S01]  /*5360*/  IMAD.WIDE.U32 R4, R5, UR4, R16 ;  /* 0x0000000405047c25 */ /* 0x000fe2000f8e0010 */
[----:B------:R-:W-:Y:S01]  /*5370*/  ULDC UR4, c[0x0][0x618] ;  /* 0x0001860000047ab9 */ /* 0x000fe20000000800 */
[----:B------:R-:W-:Y:S02]  /*5380*/  ISETP.NE.AND.EX P0, PT, RZ, UR7, PT, P0 ;  /* 0x00000007ff007c0c */ /* 0x000fe4000bf05300 */
[----:B------:R-:W-:Y:S02]  /*5390*/  IMAD.IADD R5, R5, 0x1, R7 ;  /* 0x0000000105057824 */ /* 0x000fe400078e0207 */
[----:B-1----:R-:W-:-:S03]  /*53a0*/  IMAD.MOV R22, RZ, RZ, -R22 ;  /* 0x000000ffff167224 */ /* 0x002fc600078e0a16 */
[----:B------:R-:W-:Y:S01]  /*53b0*/  SHF.R.U64 R21, R4, UR4, R5 ;  /* 0x0000000404157c19 */ /* 0x000fe20008001205 */
[----:B0-----:R-:W-:Y:S01]  /*53c0*/  IMAD R15, R6, R22, R15 ;  /* 0x00000016060f7224 */ /* 0x001fe200078e020f */
[----:B------:R-:W-:Y:S01]  /*53d0*/  SHF.R.U32.HI R4, RZ, UR4, R5 ;  /* 0x00000004ff047c19 */ /* 0x000fe20008011605 */
[----:B------:R-:W-:Y:S01]  /*53e0*/  ULDC UR4, c[0x0][0x608] ;  /* 0x0001820000047ab9 */ /* 0x000fe20000000800 */
[----:B---3--:R-:W-:Y:S02]  /*53f0*/  IMAD.MOV R6, RZ, RZ, -R23 ;  /* 0x000000ffff067224 */ /* 0x008fe400078e0a17 */
[--C-:B------:R-:W-:Y:S02]  /*5400*/  SHF.R.U64 R22, R21, UR4, R4.reuse ;  /* 0x0000000415167c19 */ /* 0x100fe40008001204 */
[----:B------:R-:W-:Y:S01]  /*5410*/  SHF.R.U32.HI R5, RZ, UR4, R4 ;  /* 0x00000004ff057c19 */ /* 0x000fe20008011604 */
[----:B------:R-:W-:Y:S01]  /*5420*/  ULDC UR4, c[0x0][0x658] ;  /* 0x0001960000047ab9 */ /* 0x000fe20000000800 */
[----:B--2---:R-:W-:-:S02]  /*5430*/  @P2 IMAD R15, R25, R6, R20 ;  /* 0x00000006190f2224 */ /* 0x004fc400078e0214 */
[--C-:B------:R-:W-:Y:S02]  /*5440*/  SHF.R.U64 R20, R22, UR4, R5.reuse ;  /* 0x0000000416147c19 */ /* 0x100fe40008001205 */
[----:B------:R-:W-:-:S03]  /*5450*/  SHF.R.U32.HI R23, RZ, UR4, R5 ;  /* 0x00000004ff177c19 */ /* 0x000fc60008011605 */
[----:B------:R-:W-:Y:S02]  /*5460*/  IMAD.MOV.U32 R6, RZ, RZ, R20 ;  /* 0x000000ffff067224 */ /* 0x000fe400078e0014 */
[----:B------:R-:W-:Y:S01]  /*5470*/  IMAD.MOV.U32 R5, RZ, RZ, R23 ;  /* 0x000000ffff057224 */ /* 0x000fe200078e0017 */
[----:B------:R-:W-:Y:S06]  /*5480*/  @!P0 BRA `(.L_x_117) ;  /* 0x00000000002c8947 */ /* 0x000fec0003800000 */
        /* <DEDUP_REMOVED lines=9> */
[----:B------:R-:W-:-:S04]  /*5520*/  IMAD.WIDE.U32.X R4, R23, UR7, R4, P1 ;  /* 0x0000000717047c25 */ /* 0x000fc800088e0404 */
[----:B------:R-:W-:-:S07]  /*5530*/  IMAD.MOV.U32 R6, RZ, RZ, R4 ;  /* 0x000000ffff067224 */ /* 0x000fce00078e0004 */
.L_x_117:
[----:B------:R-:W-:Y:S01]  /*5540*/  ULDC UR4, c[0x0][0x648] ;  /* 0x0001920000047ab9 */ /* 0x000fe20000000800 */
[----:B------:R-:W-:Y:S01]  /*5550*/  LOP3.LUT R4, R22, UR16, RZ, 0xc0, !PT ;  /* 0x0000001016047c12 */ /* 0x000fe2000f8ec0ff */
[----:B------:R-:W-:Y:S01]  /*5560*/  ULDC UR5, c[0x0][0x610] ;  /* 0x0001840000057ab9 */ /* 0x000fe20000000800 */
[----:B------:R-:W-:Y:S01]  /*5570*/  SHF.R.U64 R5, R6, UR4, R5 ;  /* 0x0000000406057c19 */ /* 0x000fe20008001205 */
[----:B------:R-:W-:Y:S01]  /*5580*/  ULDC UR4, c[0x0][0x638] ;  /* 0x00018e0000047ab9 */ /* 0x000fe20000000800 */
[----:B------:R-:W-:-:S03]  /*5590*/  LOP3.LUT R21, R21, UR15, RZ, 0xc0, !PT ;  /* 0x0000000f15157c12 */ /* 0x000fc6000f8ec0ff */
[----:B------:R-:W-:Y:S02]  /*55a0*/  IMAD.MOV R7, RZ, RZ, -R5 ;  /* 0x000000ffff077224 */ /* 0x000fe400078e0a05 */
[----:B------:R-:W-:Y:S02]  /*55b0*/  IMAD R4, R5, UR17, R4 ;  /* 0x0000001105047c24 */ /* 0x000fe4000f8e0204 */
[----:B------:R-:W-:Y:S01]  /*55c0*/  IMAD R20, R7, UR4, R20 ;  /* 0x0000000407147c24 */ /* 0x000fe2000f8e0214 */
[----:B------:R-:W-:Y:S01]  /*55d0*/  ULDC UR4, c[0x0][0x600] ;  /* 0x0001800000047ab9 */ /* 0x000fe20000000800 */
[----:B------:R-:W-:Y:S02]  /*55e0*/  IMAD R15, R4, UR5, R15 ;  /* 0x00000005040f7c24 */ /* 0x000fe4000f8e020f */
[----:B------:R-:W-:Y:S02]  /*55f0*/  IMAD R20, R20, UR4, R21 ;  /* 0x0000000414147c24 */ /* 0x000fe4000f8e0215 */
[----:B------:R-:W-:-:S02]  /*5600*/  IMAD.MOV.U32 R4, RZ, RZ, 0x1 ;  /* 0x00000001ff047424 */ /* 0x000fc400078e00ff */
[----:B------:R-:W-:Y:S01]  /*5610*/  IMAD.MOV.U32 R7, RZ, RZ, R14 ;  /* 0x000000ffff077224 */ /* 0x000fe200078e000e */
[----:B------:R-:W-:Y:S02]  /*5620*/  SEL R21, R20, R15, !P2 ;  /* 0x0000000f14157207 */ /* 0x000fe40005000000 */
[----:B------:R-:W-:-:S07]  /*5630*/  SEL R20, R15, R20, !P2 ;  /* 0x000000140f147207 */ /* 0x000fce0005000000 */
.L_x_115:
[----:B------:R-:W-:Y:S05]  /*5640*/  BSYNC B1 ;  /* 0x0000000000017941 */ /* 0x000fea0003800000 */
.L_x_114:
[----:B------:R-:W-:-:S13]  /*5650*/  LOP3.LUT P0, RZ, R4, 0xff, RZ, 0xc0, !PT ;  /* 0x000000ff04ff7812 */ /* 0x000fda000780c0ff */
[----:B------:R-:W-:Y:S05]  /*5660*/  @P0 BRA `(.L_x_118) ;  /* 0xfffffff400400947 */ /* 0x000fea000383ffff */
[----:B------:R-:W-:Y:S05]  /*5670*/  BSYNC B0 ;  /* 0x0000000000007941 */ /* 0x000fea0003800000 */
.L_x_107:
[----:B------:R-:W-:-:S03]  /*5680*/  UMOV UR4, 0xffffffff ;  /* 0xffffffff00047882 */ /* 0x000fc60000000000 */
[----:B------:R-:W-:Y:S05]  /*5690*/  BRA.DIV UR4, `(.L_x_119) ;  /* 0x0000000a04347947 */ /* 0x000fea000b800000 */
[----:B------:R-:W-:-:S13]  /*56a0*/  ELECT P6, URZ, PT ;  /* 0x00000000003f782f */ /* 0x000fda00038c0000 */
.L_x_141:
[----:B------:R-:W-:Y:S04]  /*56b0*/  BSSY B0, `(.L_x_120) ;  /* 0x0000073000007945 */ /* 0x000fe80003800000 */
[----:B------:R-:W-:Y:S05]  /*56c0*/  @!P6 BRA `(.L_x_121) ;  /* 0x0000000400c4e947 */ /* 0x000fea0003800000 */
[----:B------:R-:W-:-:S04]  /*56d0*/  LOP3.LUT R18, R18, 0x2, RZ, 0xfc, !PT ;  /* 0x0000000212127812 */ /* 0x000fc800078efcff */
[----:B------:R-:W-:-:S13]  /*56e0*/  ISETP.NE.AND P0, PT, R18, 0x3, PT ;  /* 0x000000031200780c */ /* 0x000fda0003f05270 */
[----:B------:R-:W-:Y:S05]  /*56f0*/  @!P0 BRA `(.L_x_122) ;  /* 0x0000000000048947 */ /* 0x000fea0003800000 */
[----:B------:R-:W-:Y:S01]  /*5700*/  BPT.TRAP 0x1 ;  /* 0x000000040000795c */ /* 0x000fe20000300000 */
.L_x_122:
[----:B------:R-:W0:Y:S01]  /*5710*/  S2R R5, SR_CgaCtaId ;  /* 0x0000000000057919 */ /* 0x000e220000008800 */
[----:B------:R-:W-:Y:S02]  /*5720*/  MOV R0, 0x400 ;  /* 0x0000040000007802 */ /* 0x000fe40000000f00 */
[----:B------:R-:W-:Y:S02]  /*5730*/  SHF.L.U32 R2, R3, 0x1f, RZ ;  /* 0x0000001f03027819 */ /* 0x000fe400000006ff */
[----:B0-----:R-:W-:-:S05]  /*5740*/  LEA R5, R5, R0, 0x18 ;  /* 0x0000000005057211 */ /* 0x001fca00078ec0ff */
[----:B------:R-:W-:-:S04]  /*5750*/  VIADD R5, R5, 0x60 ;  /* 0x0000006005057836 */ /* 0x000fc80000000000 */
[C---:B------:R-:W-:Y:S02]  /*5760*/  IMAD R7, R8.reuse, 0x8, R5 ;  /* 0x0000000808077824 */ /* 0x040fe400078e0205 */
[----:B------:R-:W-:Y:S02]  /*5770*/  VIADD R8, R8, 0x1 ;  /* 0x0000000108087836 */ /* 0x000fe40000000000 */
[----:B------:R-:W0:Y:S03]  /*5780*/  SYNCS.PHASECHK.TRANS64.TRYWAIT P0, [R7+URZ], R2 ;  /* 0x00000002070075a7 */ /* 0x000e26000800017f */
[----:B------:R-:W-:-:S04]  /*5790*/  ISETP.NE.AND P1, PT, R8, 0xc, PT ;  /* 0x0000000c0800780c */ /* 0x000fc80003f25270 */
[----:B------:R-:W-:Y:S02]  /*57a0*/  SEL R0, RZ, 0x1, P1 ;  /* 0x00000001ff007807 */ /* 0x000fe40000800000 */
[----:B------:R-:W-:Y:S02]  /*57b0*/  SEL R8, R8, RZ, P1 ;  /* 0x000000ff08087207 */ /* 0x000fe40000800000 */
[----:B------:R-:W-:-:S03]  /*57c0*/  LOP3.LUT R9, R3, R0, RZ, 0x3c, !PT ;  /* 0x0000000003097212 */ /* 0x000fc600078e3cff */
[----:B------:R-:W-:Y:S01]  /*57d0*/  IMAD R6, R8, 0x8, R5 ;  /* 0x0000000808067824 */ /* 0x000fe200078e0205 */
[----:B------:R-:W-:Y:S01]  /*57e0*/  SHF.L.U32 R3, R9, 0x1f, RZ ;  /* 0x0000001f09037819 */ /* 0x000fe200000006ff */
[----:B0-----:R-:W-:Y:S06]  /*57f0*/  @!P0 BRA `(.L_x_123) ;  /* 0x0000000400fc8947 */ /* 0x001fec0003800000 */
.L_x_142:
[----:B------:R-:W1:Y:S01]  /*5800*/  SYNCS.PHASECHK.TRANS64.TRYWAIT P0, [R6+URZ], R3 ;  /* 0x00000003060075a7 */ /* 0x000e62000800017f */
[----:B------:R-:W-:-:S05]  /*5810*/  VIADD R0, R8, 0x1 ;  /* 0x0000000108007836 */ /* 0x000fca0000000000 */
[----:B------:R-:W-:-:S04]  /*5820*/  ISETP.NE.AND P1, PT, R0, 0xc, PT ;  /* 0x0000000c0000780c */ /* 0x000fc80003f25270 */
[----:B0-----:R-:W-:Y:S02]  /*5830*/  SEL R2, RZ, 0x1, P1 ;  /* 0x00000001ff027807 */ /* 0x001fe40000800000 */
[----:B------:R-:W-:Y:S02]  /*5840*/  SEL R0, R0, RZ, P1 ;  /* 0x000000ff00007207 */ /* 0x000fe40000800000 */
[----:B------:R-:W-:-:S03]  /*5850*/  LOP3.LUT R9, R9, R2, RZ, 0x3c, !PT ;  /* 0x0000000209097212 */ /* 0x000fc600078e3cff */
[----:B------:R-:W-:Y:S01]  /*5860*/  IMAD R7, R0, 0x8, R5 ;  /* 0x0000000800077824 */ /* 0x000fe200078e0205 */
[----:B------:R-:W-:Y:S01]  /*5870*/  SHF.L.U32 R4, R9, 0x1f, RZ ;  /* 0x0000001f09047819 */ /* 0x000fe200000006ff */
[----:B-1----:R-:W-:Y:S06]  /*5880*/  @!P0 BRA `(.L_x_124) ;  /* 0x0000000400ec8947 */ /* 0x002fec0003800000 */
.L_x_143:
[----:B------:R-:W1:Y:S01]  /*5890*/  SYNCS.PHASECHK.TRANS64.TRYWAIT P0, [R7+URZ], R4 ;  /* 0x00000004070075a7 */ /* 0x000e62000800017f */
[----:B------:R-:W-:-:S05]  /*58a0*/  VIADD R0, R0, 0x1 ;  /* 0x0000000100007836 */ /* 0x000fca0000000000 */
[----:B------:R-:W-:-:S04]  /*58b0*/  ISETP.NE.AND P1, PT, R0, 0xc, PT ;  /* 0x0000000c0000780c */ /* 0x000fc80003f25270 */
[----:B------:R-:W-:Y:S02]  /*58c0*/  SEL R2, RZ, 0x1, P1 ;  /* 0x00000001ff027807 */ /* 0x000fe40000800000 */
[----:B------:R-:W-:Y:S02]  /*58d0*/  SEL R0, R0, RZ, P1 ;  /* 0x000000ff00007207 */ /* 0x000fe40000800000 */
[----:B------:R-:W-:-:S03]  /*58e0*/  LOP3.LUT R9, R9, R2, RZ, 0x3c, !PT ;  /* 0x0000000209097212 */ /* 0x000fc600078e3cff */
[----:B0-----:R-:W-:Y:S01]  /*58f0*/  IMAD R6, R0, 0x8, R5 ;  /* 0x0000000800067824 */ /* 0x001fe200078e0205 */
[----:B------:R-:W-:Y:S01]  /*5900*/  SHF.L.U32 R3, R9, 0x1f, RZ ;  /* 0x0000001f09037819 */ /* 0x000fe200000006ff */
[----:B-1----:R-:W-:Y:S06]  /*5910*/  @!P0 BRA `(.L_x_125) ;  /* 0x0000000400dc8947 */ /* 0x002fec0003800000 */
.L_x_144:
        /* <DEDUP_REMOVED lines=9> */
.L_x_145:
        /* <DEDUP_REMOVED lines=9> */
.L_x_146:
        /* <DEDUP_REMOVED lines=9> */
.L_x_147:
        /* <DEDUP_REMOVED lines=9> */
.L_x_148:
        /* <DEDUP_REMOVED lines=9> */
.L_x_149:
        /* <DEDUP_REMOVED lines=9> */
.L_x_150:
        /* <DEDUP_REMOVED lines=9> */
.L_x_151:
[----:B------:R-:W1:Y:S01]  /*5d10*/  SYNCS.PHASECHK.TRANS64.TRYWAIT P0, [R7+URZ], R4 ;  /* 0x00000004070075a7 */ /* 0x000e62000800017f */
[----:B------:R-:W-:-:S05]  /*5d20*/  VIADD R0, R0, 0x1 ;  /* 0x0000000100007836 */ /* 0x000fca0000000000 */
[----:B------:R-:W-:-:S04]  /*5d30*/  ISETP.NE.AND P1, PT, R0, 0xc, PT ;  /* 0x0000000c0000780c */ /* 0x000fc80003f25270 */
[----:B------:R-:W-:Y:S02]  /*5d40*/  SEL R2, RZ, 0x1, P1 ;  /* 0x00000001ff027807 */ /* 0x000fe40000800000 */
[----:B------:R-:W-:Y:S02]  /*5d50*/  SEL R0, R0, RZ, P1 ;  /* 0x000000ff00007207 */ /* 0x000fe40000800000 */
[----:B------:R-:W-:Y:S01]  /*5d60*/  LOP3.LUT R2, R9, R2, RZ, 0x3c, !PT ;  /* 0x0000000209027212 */ /* 0x000fe200078e3cff */
[----:B-1----:R-:W-:Y:S06]  /*5d70*/  @!P0 BRA `(.L_x_133) ;  /* 0x0000000400648947 */ /* 0x002fec0003800000 */
.L_x_152:
[----:B------:R-:W-:Y:S01]  /*5d80*/  IMAD R5, R0, 0x8, R5 ;  /* 0x0000000800057824 */ /* 0x000fe200078e0205 */
[----:B------:R-:W-:-:S07]  /*5d90*/  SHF.L.U32 R0, R2, 0x1f, RZ ;  /* 0x0000001f02007819 */ /* 0x000fce00000006ff */
.L_x_134:
[----:B--2---:R2:W3:Y:S02]  /*5da0*/  SYNCS.PHASECHK.TRANS64.TRYWAIT P0, [R5+URZ], R0 ;  /* 0x00000000050075a7 */ /* 0x0044e4000800017f */
[----:B---3--:R-:W-:Y:S05]  /*5db0*/  @!P0 NANOSLEEP.SYNCS 0x989680 ;  /* 0x009896800000895d */ /* 0x008fea0003900000 */
[----:B------:R-:W3:Y:S02]  /*5dc0*/  @!P0 SYNCS.PHASECHK.TRANS64 P0, [R5+URZ], R0 ;  /* 0x00000000050085a7 */ /* 0x000ee4000800007f */
[----:B---3--:R-:W-:Y:S05]  /*5dd0*/  @!P0 BRA `(.L_x_134) ;  /* 0xfffffffc00f08947 */ /* 0x008fea000383ffff */
.L_x_121:
[----:B------:R-:W-:Y:S05]  /*5de0*/  BSYNC B0 ;  /* 0x0000000000007941 */ /* 0x000fea0003800000 */
.L_x_120:
[----:B------:R-:W-:Y:S05]  /*5df0*/  EXIT ;  /* 0x000000000000794d */ /* 0x000fea0003800000 */
.L_x_22:
[----:B-1----:R1:W2:Y:S02]  /*5e00*/  SYNCS.PHASECHK.TRANS64.TRYWAIT P1, [R3+URZ], R0 ;  /* 0x00000000030075a7 */ /* 0x0022a4000802017f */
[----:B--2---:R-:W-:Y:S05]  /*5e10*/  @!P1 NANOSLEEP.SYNCS 0x989680 ;  /* 0x009896800000995d */ /* 0x004fea0003900000 */
[----:B------:R-:W2:Y:S02]  /*5e20*/  @!P1 SYNCS.PHASECHK.TRANS64 P1, [R3+URZ], R0 ;  /* 0x00000000030095a7 */ /* 0x000ea4000802007f */
[----:B--2---:R-:W-:Y:S05]  /*5e30*/  @!P1 BRA `(.L_x_22) ;  /* 0xfffffffc00f09947 */ /* 0x004fea000383ffff */
[----:B------:R-:W-:Y:S05]  /*5e40*/  BRA `(.L_x_21) ;  /* 0xffffffb800907947 */ /* 0x000fea000383ffff */
.L_x_27:
[----:B-1----:R1:W2:Y:S02]  /*5e50*/  SYNCS.PHASECHK.TRANS64.TRYWAIT P1, [R5+URZ], R4 ;  /* 0x00000004050075a7 */ /* 0x0022a4000802017f */
[----:B--2---:R-:W-:Y:S05]  /*5e60*/  @!P1 NANOSLEEP.SYNCS 0x989680 ;  /* 0x009896800000995d */ /* 0x004fea0003900000 */
[----:B------:R-:W2:Y:S02]  /*5e70*/  @!P1 SYNCS.PHASECHK.TRANS64 P1, [R5+URZ], R4 ;  /* 0x00000004050095a7 */ /* 0x000ea4000802007f */
[----:B--2---:R-:W-:Y:S05]  /*5e80*/  @!P1 BRA `(.L_x_27) ;  /* 0xfffffffc00f09947 */ /* 0x004fea000383ffff */
[----:B------:R-:W-:Y:S05]  /*5e90*/  BRA `(.L_x_26) ;  /* 0xffffffbc00647947 */ /* 0x000fea000383ffff */
.L_x_108:
[----:B------:R-:W-:Y:S01]  /*5ea0*/  BSSY B1, `(.L_x_135) ;  /* 0x0000006000017945 */ /* 0x000fe20003800000 */
[----:B------:R-:W-:-:S07]  /*5eb0*/  IMAD.MOV.U32 R15, RZ, RZ, -0x1 ;  /* 0xffffffffff0f7424 */ /* 0x000fce00078e00ff */
[----:B------:R-:W-:Y:S05]  /*5ec0*/  WARPSYNC.COLLECTIVE R15, `(.L_x_136) ;  /* 0x000000000f0c7348 */ /* 0x000fea0003c00000 */
[----:B------:R-:W-:Y:S02]  /*5ed0*/  ELECT P6, UR62, PT ;  /* 0x00000000003e782f */ /* 0x000fe400038c0000 */
[----:B------:R-:W-:Y:S01]  /*5ee0*/  MOV R14, UR62 ;  /* 0x0000003e000e7c02 */ /* 0x000fe20008000f00 */
[----:B------:R-:W-:Y:S10]  /*5ef0*/  ENDCOLLECTIVE ;  /* 0x000000000000791b */ /* 0x000ff40003800000 */
.L_x_136:
[----:B------:R-:W-:Y:S05]  /*5f00*/  BSYNC B1 ;  /* 0x0000000000017941 */ /* 0x000fea0003800000 */
.L_x_135:
[----:B------:R-:W-:Y:S05]  /*5f10*/  BRA `(.L_x_137) ;  /* 0xffffffec00207947 */ /* 0x000fea000383ffff */
.L_x_111:
[----:B-1----:R1:W2:Y:S02]  /*5f20*/  SYNCS.PHASECHK.TRANS64.TRYWAIT P0, [R23+URZ+0x60], R14 ;  /* 0x0000600e170075a7 */ /* 0x0022a4000800017f */
[----:B--2---:R-:W-:Y:S05]  /*5f30*/  @!P0 NANOSLEEP.SYNCS 0x989680 ;  /* 0x009896800000895d */ /* 0x004fea0003900000 */
[----:B------:R-:W2:Y:S02]  /*5f40*/  @!P0 SYNCS.PHASECHK.TRANS64 P0, [R23+URZ+0x60], R14 ;  /* 0x0000600e170085a7 */ /* 0x000ea4000800007f */
[----:B--2---:R-:W-:Y:S05]  /*5f50*/  @!P0 BRA `(.L_x_111) ;  /* 0xfffffffc00f08947 */ /* 0x004fea000383ffff */
[----:B------:R-:W-:Y:S05]  /*5f60*/  BRA `(.L_x_138) ;  /* 0xffffffec00587947 */ /* 0x000fea000383ffff */
.L_x_119:
[----:B------:R-:W-:Y:S01]  /*5f70*/  BSSY B0, `(.L_x_139) ;  /* 0x0000006000007945 */ /* 0x000fe20003800000 */
[----:B------:R-:W-:-:S07]  /*5f80*/  IMAD.MOV.U32 R15, RZ, RZ, -0x1 ;  /* 0xffffffffff0f7424 */ /* 0x000fce00078e00ff */
[----:B------:R-:W-:Y:S05]  /*5f90*/  WARPSYNC.COLLECTIVE R15, `(.L_x_140) ;  /* 0x000000000f0c7348 */ /* 0x000fea0003c00000 */
[----:B------:R-:W-:Y:S02]  /*5fa0*/  ELECT P6, UR62, PT ;  /* 0x00000000003e782f */ /* 0x000fe400038c0000 */
[----:B------:R-:W-:Y:S01]  /*5fb0*/  MOV R14, UR62 ;  /* 0x0000003e000e7c02 */ /* 0x000fe20008000f00 */
[----:B------:R-:W-:Y:S10]  /*5fc0*/  ENDCOLLECTIVE ;  /* 0x000000000000791b */ /* 0x000ff40003800000 */
.L_x_140:
[----:B------:R-:W-:Y:S05]  /*5fd0*/  BSYNC B0 ;  /* 0x0000000000007941 */ /* 0x000fea0003800000 */
.L_x_139:
[----:B------:R-:W-:Y:S05]  /*5fe0*/  BRA `(.L_x_141) ;  /* 0xfffffff400b07947 */ /* 0x000fea000383ffff */
.L_x_123:
[----:B0-----:R0:W1:Y:S02]  /*5ff0*/  SYNCS.PHASECHK.TRANS64.TRYWAIT P0, [R7+URZ], R2 ;  /* 0x00000002070075a7 */ /* 0x001064000800017f */
[----:B-1----:R-:W-:Y:S05]  /*6000*/  @!P0 NANOSLEEP.SYNCS 0x989680 ;  /* 0x009896800000895d */ /* 0x002fea0003900000 */
[----:B------:R-:W1:Y:S02]  /*6010*/  @!P0 SYNCS.PHASECHK.TRANS64 P0, [R7+URZ], R2 ;  /* 0x00000002070085a7 */ /* 0x000e64000800007f */
[----:B-1----:R-:W-:Y:S05]  /*6020*/  @!P0 BRA `(.L_x_123) ;  /* 0xfffffffc00f08947 */ /* 0x002fea000383ffff */
[----:B------:R-:W-:Y:S05]  /*6030*/  BRA `(.L_x_142) ;  /* 0xfffffff400f07947 */ /* 0x000fea000383ffff */
.L_x_124:
[----:B0-----:R0:W1:Y:S02]  /*6040*/  SYNCS.PHASECHK.TRANS64.TRYWAIT P0, [R6+URZ], R3 ;  /* 0x00000003060075a7 */ /* 0x001064000800017f */
[----:B-1----:R-:W-:Y:S05]  /*6050*/  @!P0 NANOSLEEP.SYNCS 0x989680 ;  /* 0x009896800000895d */ /* 0x002fea0003900000 */
[----:B------:R-:W1:Y:S02]  /*6060*/  @!P0 SYNCS.PHASECHK.TRANS64 P0, [R6+URZ], R3 ;  /* 0x00000003060085a7 */ /* 0x000e64000800007f */
[----:B-1----:R-:W-:Y:S05]  /*6070*/  @!P0 BRA `(.L_x_124) ;  /* 0xfffffffc00f08947 */ /* 0x002fea000383ffff */
[----:B------:R-:W-:Y:S05]  /*6080*/  BRA `(.L_x_143) ;  /* 0xfffffff800007947 */ /* 0x000fea000383ffff */
.L_x_125:
[----:B0-----:R0:W1:Y:S02]  /*6090*/  SYNCS.PHASECHK.TRANS64.TRYWAIT P0, [R7+URZ], R4 ;  /* 0x00000004070075a7 */ /* 0x001064000800017f */
[----:B-1----:R-:W-:Y:S05]  /*60a0*/  @!P0 NANOSLEEP.SYNCS 0x989680 ;  /* 0x009896800000895d */ /* 0x002fea0003900000 */
[----:B------:R-:W1:Y:S02]  /*60b0*/  @!P0 SYNCS.PHASECHK.TRANS64 P0, [R7+URZ], R4 ;  /* 0x00000004070085a7 */ /* 0x000e64000800007f */
[----:B-1----:R-:W-:Y:S05]  /*60c0*/  @!P0 BRA `(.L_x_125) ;  /* 0xfffffffc00f08947 */ /* 0x002fea000383ffff */
[----:B------:R-:W-:Y:S05]  /*60d0*/  BRA `(.L_x_144) ;  /* 0xfffffff800107947 */ /* 0x000fea000383ffff */
.L_x_126:
[----:B0-----:R0:W1:Y:S02]  /*60e0*/  SYNCS.PHASECHK.TRANS64.TRYWAIT P0, [R6+URZ], R3 ;  /* 0x00000003060075a7 */ /* 0x001064000800017f */
[----:B-1----:R-:W-:Y:S05]  /*60f0*/  @!P0 NANOSLEEP.SYNCS 0x989680 ;  /* 0x009896800000895d */ /* 0x002fea0003900000 */
[----:B------:R-:W1:Y:S02]  /*6100*/  @!P0 SYNCS.PHASECHK.TRANS64 P0, [R6+URZ], R3 ;  /* 0x00000003060085a7 */ /* 0x000e64000800007f */
[----:B-1----:R-:W-:Y:S05]  /*6110*/  @!P0 BRA `(.L_x_126) ;  /* 0xfffffffc00f08947 */ /* 0x002fea000383ffff */
[----:B------:R-:W-:Y:S05]  /*6120*/  BRA `(.L_x_145) ;  /* 0xfffffff800207947 */ /* 0x000fea000383ffff */
.L_x_127:
[----:B0-----:R0:W1:Y:S02]  /*6130*/  SYNCS.PHASECHK.TRANS64.TRYWAIT P0, [R7+URZ], R4 ;  /* 0x00000004070075a7 */ /* 0x001064000800017f */
[----:B-1----:R-:W-:Y:S05]  /*6140*/  @!P0 NANOSLEEP.SYNCS 0x989680 ;  /* 0x009896800000895d */ /* 0x002fea0003900000 */
[----:B------:R-:W1:Y:S02]  /*6150*/  @!P0 SYNCS.PHASECHK.TRANS64 P0, [R7+URZ], R4 ;  /* 0x00000004070085a7 */ /* 0x000e64000800007f */
[----:B-1----:R-:W-:Y:S05]  /*6160*/  @!P0 BRA `(.L_x_127) ;  /* 0xfffffffc00f08947 */ /* 0x002fea000383ffff */
[----:B------:R-:W-:Y:S05]  /*6170*/  BRA `(.L_x_146) ;  /* 0xfffffff800307947 */ /* 0x000fea000383ffff */
.L_x_128:
[----:B0-----:R0:W1:Y:S02]  /*6180*/  SYNCS.PHASECHK.TRANS64.TRYWAIT P0, [R6+URZ], R3 ;  /* 0x00000003060075a7 */ /* 0x001064000800017f */
[----:B-1----:R-:W-:Y:S05]  /*6190*/  @!P0 NANOSLEEP.SYNCS 0x989680 ;  /* 0x009896800000895d */ /* 0x002fea0003900000 */
[----:B------:R-:W1:Y:S02]  /*61a0*/  @!P0 SYNCS.PHASECHK.TRANS64 P0, [R6+URZ], R3 ;  /* 0x00000003060085a7 */ /* 0x000e64000800007f */
[----:B-1----:R-:W-:Y:S05]  /*61b0*/  @!P0 BRA `(.L_x_128) ;  /* 0xfffffffc00f08947 */ /* 0x002fea000383ffff */
[----:B------:R-:W-:Y:S05]  /*61c0*/  BRA `(.L_x_147) ;  /* 0xfffffff800407947 */ /* 0x000fea000383ffff */
.L_x_129:
[----:B0-----:R0:W1:Y:S02]  /*61d0*/  SYNCS.PHASECHK.TRANS64.TRYWAIT P0, [R7+URZ], R4 ;  /* 0x00000004070075a7 */ /* 0x001064000800017f */
[----:B-1----:R-:W-:Y:S05]  /*61e0*/  @!P0 NANOSLEEP.SYNCS 0x989680 ;  /* 0x009896800000895d */ /* 0x002fea0003900000 */
[----:B------:R-:W1:Y:S02]  /*61f0*/  @!P0 SYNCS.PHASECHK.TRANS64 P0, [R7+URZ], R4 ;  /* 0x00000004070085a7 */ /* 0x000e64000800007f */
[----:B-1----:R-:W-:Y:S05]  /*6200*/  @!P0 BRA `(.L_x_129) ;  /* 0xfffffffc00f08947 */ /* 0x002fea000383ffff */
[----:B------:R-:W-:Y:S05]  /*6210*/  BRA `(.L_x_148) ;  /* 0xfffffff800507947 */ /* 0x000fea000383ffff */
.L_x_130:
[----:B0-----:R0:W1:Y:S02]  /*6220*/  SYNCS.PHASECHK.TRANS64.TRYWAIT P0, [R6+URZ], R3 ;  /* 0x00000003060075a7 */ /* 0x001064000800017f */
[----:B-1----:R-:W-:Y:S05]  /*6230*/  @!P0 NANOSLEEP.SYNCS 0x989680 ;  /* 0x009896800000895d */ /* 0x002fea0003900000 */
[----:B------:R-:W1:Y:S02]  /*6240*/  @!P0 SYNCS.PHASECHK.TRANS64 P0, [R6+URZ], R3 ;  /* 0x00000003060085a7 */ /* 0x000e64000800007f */
[----:B-1----:R-:W-:Y:S05]  /*6250*/  @!P0 BRA `(.L_x_130) ;  /* 0xfffffffc00f08947 */ /* 0x002fea000383ffff */
[----:B------:R-:W-:Y:S05]  /*6260*/  BRA `(.L_x_149) ;  /* 0xfffffff800607947 */ /* 0x000fea000383ffff */
.L_x_131:
[----:B0-----:R0:W1:Y:S02]  /*6270*/  SYNCS.PHASECHK.TRANS64.TRYWAIT P0, [R7+URZ], R4 ;  /* 0x00000004070075a7 */ /* 0x001064000800017f */
[----:B-1----:R-:W-:Y:S05]  /*6280*/  @!P0 NANOSLEEP.SYNCS 0x989680 ;  /* 0x009896800000895d */ /* 0x002fea0003900000 */
[----:B------:R-:W1:Y:S02]  /*6290*/  @!P0 SYNCS.PHASECHK.TRANS64 P0, [R7+URZ], R4 ;  /* 0x00000004070085a7 */ /* 0x000e64000800007f */
[----:B-1----:R-:W-:Y:S05]  /*62a0*/  @!P0 BRA `(.L_x_131) ;  /* 0xfffffffc00f08947 */ /* 0x002fea000383ffff */
[----:B------:R-:W-:Y:S05]  /*62b0*/  BRA `(.L_x_150) ;  /* 0xfffffff800707947 */ /* 0x000fea000383ffff */
.L_x_132:
[----:B0-----:R0:W1:Y:S02]  /*62c0*/  SYNCS.PHASECHK.TRANS64.TRYWAIT P0, [R6+URZ], R3 ;  /* 0x00000003060075a7 */ /* 0x001064000800017f */
[----:B-1----:R-:W-:Y:S05]  /*62d0*/  @!P0 NANOSLEEP.SYNCS 0x989680 ;  /* 0x009896800000895d */ /* 0x002fea0003900000 */
[----:B------:R-:W1:Y:S02]  /*62e0*/  @!P0 SYNCS.PHASECHK.TRANS64 P0, [R6+URZ], R3 ;  /* 0x00000003060085a7 */ /* 0x000e64000800007f */
[----:B-1----:R-:W-:Y:S05]  /*62f0*/  @!P0 BRA `(.L_x_132) ;  /* 0xfffffffc00f08947 */ /* 0x002fea000383ffff */
[----:B------:R-:W-:Y:S05]  /*6300*/  BRA `(.L_x_151) ;  /* 0xfffffff800807947 */ /* 0x000fea000383ffff */
.L_x_133:
[----:B-1----:R1:W2:Y:S02]  /*6310*/  SYNCS.PHASECHK.TRANS64.TRYWAIT P0, [R7+URZ], R4 ;  /* 0x00000004070075a7 */ /* 0x0022a4000800017f */
[----:B--2---:R-:W-:Y:S05]  /*6320*/  @!P0 NANOSLEEP.SYNCS 0x989680 ;  /* 0x009896800000895d */ /* 0x004fea0003900000 */
[----:B------:R-:W2:Y:S02]  /*6330*/  @!P0 SYNCS.PHASECHK.TRANS64 P0, [R7+URZ], R4 ;  /* 0x00000004070085a7 */ /* 0x000ea4000800007f */
[----:B--2---:R-:W-:Y:S05]  /*6340*/  @!P0 BRA `(.L_x_133) ;  /* 0xfffffffc00f08947 */ /* 0x004fea000383ffff */
[----:B------:R-:W-:Y:S05]  /*6350*/  BRA `(.L_x_152) ;  /* 0xfffffff800887947 */ /* 0x000fea000383ffff */
.L_x_153:
[----:B------:R-:W-:-:S00]  /*6360*/  BRA `(.L_x_153) ;  /* 0xfffffffc00fc7947 */ /* 0x000fc0000383ffff */
[----:B------:R-:W-:-:S00]  /*6370*/  NOP ;  /* 0x0000000000007918 */ /* 0x000fc00000000000 */
        /* <DEDUP_REMOVED lines=8> */
.L_x_154:


//--------------------- .nv.global.init           --------------------------
	.section	.nv.global.init,"aw",@progbits
.nv.global.init:
	.type		$str$22,@object
	.size		$str$22,($str$23 - $str$22)
$str$22:
        /*0000*/ 	.byte	0x6b, 0x5f, 0x74, 0x69, 0x6c, 0x65, 0x5f, 0x63, 0x6f, 0x75, 0x6e, 0x74, 0x20, 0x3e, 0x3d, 0x20
        /*0010*/ 	.byte	0x31, 0x00
	.type		$str$23,@object
	.size		$str$23,(__unnamed_1 - $str$23)
$str$23:
        /*0012*/ 	.byte	0x2f, 0x74, 0x6d, 0x70, 0x2f, 0x63, 0x75, 0x74, 0x6c, 0x61, 0x73, 0x73, 0x5f, 0x73, 0x77, 0x65
        /*0022*/ 	.byte	0x65, 0x70, 0x5f, 0x73, 0x72, 0x63, 0x2f, 0x69, 0x6e, 0x63, 0x6c, 0x75, 0x64, 0x65, 0x2f, 0x63
        /*0032*/ 	.byte	0x75, 0x74, 0x6c, 0x61, 0x73, 0x73, 0x2f, 0x67, 0x65, 0x6d, 0x6d, 0x2f, 0x63, 0x6f, 0x6c, 0x6c
        /*0042*/ 	.byte	0x65, 0x63, 0x74, 0x69, 0x76, 0x65, 0x2f, 0x73, 0x6d, 0x39, 0x30, 0x5f, 0x6d, 0x6d, 0x61, 0x5f
        /*0052*/ 	.byte	0x74, 0x6d, 0x61, 0x5f, 0x67, 0x6d, 0x6d, 0x61, 0x5f, 0x73, 0x73, 0x5f, 0x77, 0x61, 0x72, 0x70
        /*0062*/ 	.byte	0x73, 0x70, 0x65, 0x63, 0x69, 0x61, 0x6c, 0x69, 0x7a, 0x65, 0x64, 0x2e, 0x68, 0x70, 0x70, 0x00
	.type		__unnamed_1,@object
	.size		__unnamed_1,(.L_0 - __unnamed_1)
__unnamed_1:
        /*0072*/ 	.byte	0x76, 0x6f, 0x69, 0x64, 0x20, 0x63, 0x75, 0x74, 0x6c, 0x61, 0x73, 0x73, 0x3a, 0x3a, 0x67, 0x65
        /* <DEDUP_REMOVED lines=172> */
        /*0b42*/ 	.byte	0x65, 0x6e, 0x74, 0x69, 0x74, 0x79, 0x5d, 0x00
.L_0:


//--------------------- .nv.shared._ZN7cutlass13device_kernelINS_4gemm6kernel13GemmUniversalIN4cute5tupleIJiiiiEEENS1_10collective13CollectiveMmaINS1_34MainloopSm90TmaGmmaWarpSpecializedILi12ENS5_IJNS4_1CILi2EEENSA_ILi1EEESC_EEENS1_35KernelTmaWarpSpecializedCooperativeEEENS5_IJNSA_ILi256EEENSA_ILi32EEENSA_ILi64EEEEEEaNS5_IJlSC_lEEEaSK_NS4_8TiledMMAINS4_8MMA_AtomIJNS4_4SM904GMMA26MMA_64x32x32_S32S8S8_SS_TNEEEENS4_6LayoutISD_NS5_IJSC_NSA_ILi0EEESS_EEEEENS5_IJNS4_10UnderscoreESV_SV_EEEEENS4_13SM90_TMA_LOADENS4_14ComposedLayoutINS4_7SwizzleILi2ELi4ELi3EEENS4_18smem_ptr_flag_bitsILi8EEENSR_INS5_IJNSA_ILi8EEESI_EEENS5_IJSI_SC_EEEEEEEvNS4_8identityENS4_23SM90_TMA_LOAD_MULTICASTES18_vS19_EENS_8epilogue10collective6detail29Sm90TmaWarpSpecializedAdapterINS1D_15DefaultEpilogueIaSK_SK_NS1C_6thread17LinearCombinationIaLi1EiiLNS1H_9ScaleType4KindE0ELNS_15FloatRoundStyleE2EaEENS1_15EpilogueDefaultEEEEEvvEEEEvNT_6ParamsE --------------------------
	.section	.nv.shared._ZN7cutlass13device_kernelINS_4gemm6kernel13GemmUniversalIN4cute5tupleIJiiiiEEENS1_10collective13CollectiveMmaINS1_34MainloopSm90TmaGmmaWarpSpecializedILi12ENS5_IJNS4_1CILi2EEENSA_ILi1EEESC_EEENS1_35KernelTmaWarpSpecializedCooperativeEEENS5_IJNSA_ILi256EEENSA_ILi32EEENSA_ILi64EEEEEEaNS5_IJlSC_lEEEaSK_NS4_8TiledMMAINS4_8MMA_AtomIJNS4_4SM904GMMA26MMA_64x32x32_S32S8S8_SS_TNEEEENS4_6LayoutISD_NS5_IJSC_NSA_ILi0EEESS_EEEEENS5_IJNS4_10UnderscoreESV_SV_EEEEENS4_13SM90_TMA_LOADENS4_14ComposedLayoutINS4_7SwizzleILi2ELi4ELi3EEENS4_18smem_ptr_flag_bitsILi8EEENSR_INS5_IJNSA_ILi8EEESI_EEENS5_IJSI_SC_EEEEEEEvNS4_8identityENS4_23SM90_TMA_LOAD_MULTICASTES18_vS19_EENS_8epilogue10collective6detail29Sm90TmaWarpSpecializedAdapterINS1D_15DefaultEpilogueIaSK_SK_NS1C_6thread17LinearCombinationIaLi1EiiLNS1H_9ScaleType4KindE0ELNS_15FloatRoundStyleE2EaEENS1_15EpilogueDefaultEEEEEvvEEEEvNT_6ParamsE,"aw",@nobits
	.sectionflags	@""
	.align	16
	.zero		1024


//--------------------- .nv.shared.reserved.0     --------------------------
	.section	.nv.shared.reserved.0,"aw",@nobits
	.weak		__nv_reservedSMEM_offset_0_alias
	.size		__nv_reservedSMEM_offset_0_alias, 0, 0
	.other		__nv_reservedSMEM_offset_0_alias,@"STO_CUDA_RESERVED_SHARED STV_DEFAULT"
__nv_reservedSMEM_offset_0_alias:
	.zero		0


//--------------------- .nv.global                --------------------------
	.section	.nv.global,"aw",@nobits
.nv.global:
	.type		_ZN39_INTERNAL_7ba5196b_4_k_cu_535f9a04_68024cute1_E,@object
	.size		_ZN39_INTERNAL_7ba5196b_4_k_cu_535f9a04_68024cute1_E,(_ZN39_INTERNAL_7ba5196b_4_k_cu_535f9a04_68024cuda3std3__45__cpo6cbeginE - _ZN39_INTERNAL_7ba5196b_4_k_cu_535f9a04_68024cute1_E)
_ZN39_INTERNAL_7ba5196b_4_k_cu_535f9a04_68024cute1_E:
	.zero		1
	.type		_ZN39_INTERNAL_7ba5196b_4_k_cu_535f9a04_68024cuda3std3__45__cpo6cbeginE,@object
	.size		_ZN39_INTERNAL_7ba5196b_4_k_cu_535f9a04_68024cuda3std3__45__cpo6cbeginE,(_ZN39_INTERNAL_7ba5196b_4_k_cu_535f9a04_68024cuda3std3__48in_placeE - _ZN39_INTERNAL_7ba5196b_4_k_cu_535f9a04_68024cuda3std3__45__cpo6cbeginE)
_ZN39_INTERNAL_7ba5196b_4_k_cu_535f9a04_68024cuda3std3__45__cpo6cbeginE:
	.zero		1
	.type		_ZN39_INTERNAL_7ba5196b_4_k_cu_535f9a04_68024cuda3std3__48in_placeE,@object
	.size		_ZN39_INTERNAL_7ba5196b_4_k_cu_535f9a04_68024cuda3std3__48in_placeE,(_ZN39_INTERNAL_7ba5196b_4_k_cu_535f9a04_68024cuda3std6ranges3__45__cpo9iter_moveE - _ZN39_INTERNAL_7ba5196b_4_k_cu_535f9a04_68024cuda3std3__48in_placeE)
_ZN39_INTERNAL_7ba5196b_4_k_cu_535f9a04_68024cuda3std3__48in_placeE:
	.zero		1
	.type		_ZN39_INTERNAL_7ba5196b_4_k_cu_535f9a04_68024cuda3std6ranges3__45__cpo9iter_moveE,@object
	.size		_ZN39_INTERNAL_7ba5196b_4_k_cu_535f9a04_68024cuda3std6ranges3__45__cpo9iter_moveE,(_ZN39_INTERNAL_7ba5196b_4_k_cu_535f9a04_68024cuda3std3__45__cpo5beginE - _ZN39_INTERNAL_7ba5196b_4_k_cu_535f9a04_68024cuda3std6ranges3__45__cpo9iter_moveE)
_ZN39_INTERNAL_7ba5196b_4_k_cu_535f9a04_68024cuda3std6ranges3__45__cpo9iter_moveE:
	.zero		1
	.type		_ZN39_INTERNAL_7ba5196b_4_k_cu_535f9a04_68024cuda3std3__45__cpo5beginE,@object
	.size		_ZN39_INTERNAL_7ba5196b_4_k_cu_535f9a04_68024cuda3std3__45__cpo5beginE,(_ZN39_INTERNAL_7ba5196b_4_k_cu_535f9a04_68024cuda3std3__441_GLOBAL__N__7ba5196b_4_k_cu_535f9a04_68026ignoreE - _ZN39_INTERNAL_7ba5196b_4_k_cu_535f9a04_68024cuda3std3__45__cpo5beginE)
_ZN39_INTERNAL_7ba5196b_4_k_cu_535f9a04_68024cuda3std3__45__cpo5beginE:
	.zero		1
	.type		_ZN39_INTERNAL_7ba5196b_4_k_cu_535f9a04_68024cuda3std3__441_GLOBAL__N__7ba5196b_4_k_cu_535f9a04_68026ignoreE,@object
	.size		_ZN39_INTERNAL_7ba5196b_4_k_cu_535f9a04_68024cuda3std3__441_GLOBAL__N__7ba5196b_4_k_cu_535f9a04_68026ignoreE,(_ZN39_INTERNAL_7ba5196b_4_k_cu_535f9a04_68024cute7productE - _ZN39_INTERNAL_7ba5196b_4_k_cu_535f9a04_68024cuda3std3__441_GLOBAL__N__7ba5196b_4_k_cu_535f9a04_68026ignoreE)
_ZN39_INTERNAL_7ba5196b_4_k_cu_535f9a04_68024cuda3std3__441_GLOBAL__N__7ba5196b_4_k_cu_535f9a04_68026ignoreE:
	.zero		1
	.type		_ZN39_INTERNAL_7ba5196b_4_k_cu_535f9a04_68024cute7productE,@object
	.size		_ZN39_INTERNAL_7ba5196b_4_k_cu_535f9a04_68024cute7productE,(_ZN39_INTERNAL_7ba5196b_4_k_cu_535f9a04_68024cuda3std3__45__cpo3endE - _ZN39_INTERNAL_7ba5196b_4_k_cu_535f9a04_68024cute7productE)
_ZN39_INTERNAL_7ba5196b_4_k_cu_535f9a04_68024cute7productE:
	.zero		1
	.type		_ZN39_INTERNAL_7ba5196b_4_k_cu_535f9a04_68024cuda3std3__45__cpo3endE,@object
	.size		_ZN39_INTERNAL_7ba5196b_4_k_cu_535f9a04_68024cuda3std3__45__cpo3endE,(_ZN39_INTERNAL_7ba5196b_4_k_cu_535f9a04_68024cuda3std3__419piecewise_constructE - _ZN39_INTERNAL_7ba5196b_4_k_cu_535f9a04_68024cuda3std3__45__cpo3endE)
_ZN39_INTERNAL_7ba5196b_4_k_cu_535f9a04_68024cuda3std3__45__cpo3endE:
	.zero		1
	.type		_ZN39_INTERNAL_7ba5196b_4_k_cu_535f9a04_68024cuda3std3__419piecewise_constructE,@object
	.size		_ZN39_INTERNAL_7ba5196b_4_k_cu_535f9a04_68024cuda3std3__419piecewise_constructE,(_ZN39_INTERNAL_7ba5196b_4_k_cu_535f9a04_68024cuda3std3__45__cpo4cendE - _ZN39_INTERNAL_7ba5196b_4_k_cu_535f9a04_68024cuda3std3__419piecewise_constructE)
_ZN39_INTERNAL_7ba5196b_4_k_cu_535f9a04_68024cuda3std3__419piecewise_constructE:
	.zero		1
	.type		_ZN39_INTERNAL_7ba5196b_4_k_cu_535f9a04_68024cuda3std3__45__cpo4cendE,@object
	.size		_ZN39_INTERNAL_7ba5196b_4_k_cu_535f9a04_68024cuda3std3__45__cpo4cendE,(_ZN39_INTERNAL_7ba5196b_4_k_cu_535f9a04_68024cuda3std6ranges3__45__cpo4swapE - _ZN39_INTERNAL_7ba5196b_4_k_cu_535f9a04_68024cuda3std3__45__cpo4cendE)
_ZN39_INTERNAL_7ba5196b_4_k_cu_535f9a04_68024cuda3std3__45__cpo4cendE:
	.zero		1
	.type		_ZN39_INTERNAL_7ba5196b_4_k_cu_535f9a04_68024cuda3std6ranges3__45__cpo4swapE,@object
	.size		_ZN39_INTERNAL_7ba5196b_4_k_cu_535f9a04_68024cuda3std6ranges3__45__cpo4swapE,(.L_8 - _ZN39_INTERNAL_7ba5196b_4_k_cu_535f9a04_68024cuda3std6ranges3__45__cpo4swapE)
_ZN39_INTERNAL_7ba5196b_4_k_cu_535f9a04_68024cuda3std6ranges3__45__cpo4swapE:
	.zero		1
.L_8:


//--------------------- .nv.constant0._ZN7cutlass13device_kernelINS_4gemm6kernel13GemmUniversalIN4cute5tupleIJiiiiEEENS1_10collective13CollectiveMmaINS1_34MainloopSm90TmaGmmaWarpSpecializedILi12ENS5_IJNS4_1CILi2EEENSA_ILi1EEESC_EEENS1_35KernelTmaWarpSpecializedCooperativeEEENS5_IJNSA_ILi256EEENSA_ILi32EEENSA_ILi64EEEEEEaNS5_IJlSC_lEEEaSK_NS4_8TiledMMAINS4_8MMA_AtomIJNS4_4SM904GMMA26MMA_64x32x32_S32S8S8_SS_TNEEEENS4_6LayoutISD_NS5_IJSC_NSA_ILi0EEESS_EEEEENS5_IJNS4_10UnderscoreESV_SV_EEEEENS4_13SM90_TMA_LOADENS4_14ComposedLayoutINS4_7SwizzleILi2ELi4ELi3EEENS4_18smem_ptr_flag_bitsILi8EEENSR_INS5_IJNSA_ILi8EEESI_EEENS5_IJSI_SC_EEEEEEEvNS4_8identityENS4_23SM90_TMA_LOAD_MULTICASTES18_vS19_EENS_8epilogue10collective6detail29Sm90TmaWarpSpecializedAdapterINS1D_15DefaultEpilogueIaSK_SK_NS1C_6thread17LinearCombinationIaLi1EiiLNS1H_9ScaleType4KindE0ELNS_15FloatRoundStyleE2EaEENS1_15EpilogueDefaultEEEEEvvEEEEvNT_6ParamsE --------------------------
	.section	.nv.constant0._ZN7cutlass13device_kernelINS_4gemm6kernel13GemmUniversalIN4cute5tupleIJiiiiEEENS1_10collective13CollectiveMmaINS1_34MainloopSm90TmaGmmaWarpSpecializedILi12ENS5_IJNS4_1CILi2EEENSA_ILi1EEESC_EEENS1_35KernelTmaWarpSpecializedCooperativeEEENS5_IJNSA_ILi256EEENSA_ILi32EEENSA_ILi64EEEEEEaNS5_IJlSC_lEEEaSK_NS4_8TiledMMAINS4_8MMA_AtomIJNS4_4SM904GMMA26MMA_64x32x32_S32S8S8_SS_TNEEEENS4_6LayoutISD_NS5_IJSC_NSA_ILi0EEESS_EEEEENS5_IJNS4_10UnderscoreESV_SV_EEEEENS4_13SM90_TMA_LOADENS4_14ComposedLayoutINS4_7SwizzleILi2ELi4ELi3EEENS4_18smem_ptr_flag_bitsILi8EEENSR_INS5_IJNSA_ILi8EEESI_EEENS5_IJSI_SC_EEEEEEEvNS4_8identityENS4_23SM90_TMA_LOAD_MULTICASTES18_vS19_EENS_8epilogue10collective6detail29Sm90TmaWarpSpecializedAdapterINS1D_15DefaultEpilogueIaSK_SK_NS1C_6thread17LinearCombinationIaLi1EiiLNS1H_9ScaleType4KindE0ELNS_15FloatRoundStyleE2EaEENS1_15EpilogueDefaultEEEEEvvEEEEvNT_6ParamsE,"a",@progbits
	.sectionflags	@""
	.align	4
.nv.constant0._ZN7cutlass13device_kernelINS_4gemm6kernel13GemmUniversalIN4cute5tupleIJiiiiEEENS1_10collective13CollectiveMmaINS1_34MainloopSm90TmaGmmaWarpSpecializedILi12ENS5_IJNS4_1CILi2EEENSA_ILi1EEESC_EEENS1_35KernelTmaWarpSpecializedCooperativeEEENS5_IJNSA_ILi256EEENSA_ILi32EEENSA_ILi64EEEEEEaNS5_IJlSC_lEEEaSK_NS4_8TiledMMAINS4_8MMA_AtomIJNS4_4SM904GMMA26MMA_64x32x32_S32S8S8_SS_TNEEEENS4_6LayoutISD_NS5_IJSC_NSA_ILi0EEESS_EEEEENS5_IJNS4_10UnderscoreESV_SV_EEEEENS4_13SM90_TMA_LOADENS4_14ComposedLayoutINS4_7SwizzleILi2ELi4ELi3EEENS4_18smem_ptr_flag_bitsILi8EEENSR_INS5_IJNSA_ILi8EEESI_EEENS5_IJSI_SC_EEEEEEEvNS4_8identityENS4_23SM90_TMA_LOAD_MULTICASTES18_vS19_EENS_8epilogue10collective6detail29Sm90TmaWarpSpecializedAdapterINS1D_15DefaultEpilogueIaSK_SK_NS1C_6thread17LinearCombinationIaLi1EiiLNS1H_9ScaleType4KindE0ELNS_15FloatRoundStyleE2EaEENS1_15EpilogueDefaultEEEEEvvEEEEvNT_6ParamsE:
	.zero		1664


//--------------------- SYMBOLS --------------------------

	.type		.nv.reservedSmem.offset0,@object
	.size		.nv.reservedSmem.offset0,0x4
	.type		__assertfail,@function
